def matmul_kernel(
    a_ptr,
    b_ptr,
    c_ptr,
    M,
    N,
    K,
    stride_am,
    stride_ak,
    stride_bk,
    stride_bn,
    stride_cm,
    stride_cn,
    BLOCK_M: tl.constexpr,
    BLOCK_N: tl.constexpr,
    BLOCK_K: tl.constexpr,
    GROUP_M: tl.constexpr,
):
    pid = tl.program_id(axis=0)
    num_pid_m = tl.cdiv(M, BLOCK_M)
    num_pid_n = tl.cdiv(N, BLOCK_N)
    num_pid_in_group = GROUP_M * num_pid_n
    group_id = pid // num_pid_in_group
    first_pid_m = group_id * GROUP_M
    group_size_m = min(num_pid_m - first_pid_m, GROUP_M)
    pid_m = first_pid_m + ((pid % num_pid_in_group) % group_size_m)
    pid_n = (pid % num_pid_in_group) // group_size_m

    offs_am = (pid_m * BLOCK_M + tl.arange(0, BLOCK_M)) % M
    offs_bn = (pid_n * BLOCK_N + tl.arange(0, BLOCK_N)) % N
    offs_k = tl.arange(0, BLOCK_K)
    a_ptrs = a_ptr + offs_am[:, None] * stride_am + offs_k[None, :] * stride_ak
    b_ptrs = b_ptr + offs_k[:, None] * stride_bk + offs_bn[None, :] * stride_bn

    acc = tl.zeros((BLOCK_M, BLOCK_N), dtype=tl.float32)
    for kk in range(0, tl.cdiv(K, BLOCK_K)):
        a = tl.load(a_ptrs, mask=offs_k[None, :] < K - kk * BLOCK_K, other=0.0)
        b = tl.load(b_ptrs, mask=offs_k[:, None] < K - kk * BLOCK_K, other=0.0)
        acc = tl.dot(a, b, acc)
        a_ptrs += BLOCK_K * stride_ak
        b_ptrs += BLOCK_K * stride_bk

    c = acc.to(c_ptr.dtype.element_ty)
    offs_cm = pid_m * BLOCK_M + tl.arange(0, BLOCK_M)
    offs_cn = pid_n * BLOCK_N + tl.arange(0, BLOCK_N)
    c_ptrs = c_ptr + offs_cm[:, None] * stride_cm + offs_cn[None, :] * stride_cn
    mask = (offs_cm[:, None] < M) & (offs_cn[None, :] < N)
    tl.store(c_ptrs, c, mask=mask)

# config = {"BLOCK_K": 64, "BLOCK_M": 64, "BLOCK_N": 64, "GROUP_M": 8, "arch": "sm_100", "dtype": "fp16", "num_ctas": 1, "num_stages": 3, "num_warps": 8}
# arch = sm_100


// ===== COMPILED SASS (sm_100a) =====

	.target	sm_100a

	.elftype	@"ET_EXEC"


//--------------------- .note.nv.tkinfo           --------------------------
	.section	.note.nv.tkinfo,"",@"SHT_NOTE"
	.sectionflags	@"SHF_NOTE_NV_TKINFO"
	.tkinfo
        /*0018*/ 	.word	0x00000081
        /*0030*/ 	.string	""
        /*0030*/ 	.string	"ptxas-blackwell"
        /*0030*/ 	.string	"Cuda compilation tools, release 12.9, V12.9.86"
        /*0030*/ 	.string	"Build cuda_12.9.r12.9/compiler.36037853_0"
        /*0030*/ 	.string	"-v  -suppress-debug-info  -lineinfo  -arch sm_100a "



//--------------------- .note.nv.cuver            --------------------------
	.section	.note.nv.cuver,"",@"SHT_NOTE"
	.sectionflags	@"SHF_NOTE_NV_CUVER"
        /*0018*/ 	.short	0x0001
        /*001a*/ 	.short	0x0064
        /*001c*/ 	.short	0x0001
        /*001e*/ 	.short	0x0000
        /*0020*/ 	.short	0x0001
        /*0022*/ 	.short	0x0000


//--------------------- .nv.info                  --------------------------
	.section	.nv.info,"",@"SHT_CUDA_INFO"
	.align	4


	//----- nvinfo : EIATTR_REGCOUNT
	.align		4
        /*0000*/ 	.byte	0x04, 0x2f
        /*0002*/ 	.short	(.L_4 - .L_3)
	.align		4
.L_3:
        /*0004*/ 	.word	index@(matmul_kernel)
        /*0008*/ 	.word	0x00000080


	//----- nvinfo : EIATTR_FRAME_SIZE
	.align		4
.L_4:
        /*000c*/ 	.byte	0x04, 0x11
        /*000e*/ 	.short	(.L_6 - .L_5)
	.align		4
.L_5:
        /*0010*/ 	.word	index@($__internal_2_$__cuda_sm10x_tcgen05_guardrail_trap_unallocated_columns_being_dealloced)
        /*0014*/ 	.word	0x00000000


	//----- nvinfo : EIATTR_FRAME_SIZE
	.align		4
.L_6:
        /*0018*/ 	.byte	0x04, 0x11
        /*001a*/ 	.short	(.L_8 - .L_7)
	.align		4
.L_7:
        /*001c*/ 	.word	index@($__internal_1_$__cuda_sm10x_tcgen05_guardrail_trap_phase_invalid_during_alloc)
        /*0020*/ 	.word	0x00000000


	//----- nvinfo : EIATTR_FRAME_SIZE
	.align		4
.L_8:
        /*0024*/ 	.byte	0x04, 0x11
        /*0026*/ 	.short	(.L_10 - .L_9)
	.align		4
.L_9:
        /*0028*/ 	.word	index@($__internal_0_$__cuda_sm10x_tcgen05_guardrail_trap_col_being_dealloced_not_returned_by_alloc)
        /*002c*/ 	.word	0x00000000


	//----- nvinfo : EIATTR_FRAME_SIZE
	.align		4
.L_10:
        /*0030*/ 	.byte	0x04, 0x11
        /*0032*/ 	.short	(.L_12 - .L_11)
	.align		4
.L_11:
        /*0034*/ 	.word	index@(matmul_kernel)
        /*0038*/ 	.word	0x00000000


	//----- nvinfo : EIATTR_MIN_STACK_SIZE
	.align		4
.L_12:
        /*003c*/ 	.byte	0x04, 0x12
        /*003e*/ 	.short	(.L_14 - .L_13)
	.align		4
.L_13:
        /*0040*/ 	.word	index@(matmul_kernel)
        /*0044*/ 	.word	0x00000000
.L_14:


//--------------------- .nv.info.matmul_kernel    --------------------------
	.section	.nv.info.matmul_kernel,"",@"SHT_CUDA_INFO"
	.sectionflags	@""
	.align	4


	//----- nvinfo : EIATTR_CUDA_API_VERSION
	.align		4
        /*0000*/ 	.byte	0x04, 0x37
        /*0002*/ 	.short	(.L_16 - .L_15)
.L_15:
        /*0004*/ 	.word	0x00000081


	//----- nvinfo : EIATTR_KPARAM_INFO
	.align		4
.L_16:
        /*0008*/ 	.byte	0x04, 0x17
        /*000a*/ 	.short	(.L_18 - .L_17)
.L_17:
        /*000c*/ 	.word	0x00000000
        /*0010*/ 	.short	0x000d
        /*0012*/ 	.short	0x0048
        /*0014*/ 	.byte	0x00, 0xf4, 0x21, 0x00


	//----- nvinfo : EIATTR_KPARAM_INFO
	.align		4
.L_18:
        /*0018*/ 	.byte	0x04, 0x17
        /*001a*/ 	.short	(.L_20 - .L_19)
.L_19:
        /*001c*/ 	.word	0x00000000
        /*0020*/ 	.short	0x000c
        /*0022*/ 	.short	0x0040
        /*0024*/ 	.byte	0x00, 0xf4, 0x21, 0x00


	//----- nvinfo : EIATTR_KPARAM_INFO
	.align		4
.L_20:
        /*0028*/ 	.byte	0x04, 0x17
        /*002a*/ 	.short	(.L_22 - .L_21)
.L_21:
        /*002c*/ 	.word	0x00000000
        /*0030*/ 	.short	0x000b
        /*0032*/ 	.short	0x0038
        /*0034*/ 	.byte	0x00, 0xf0, 0x11, 0x00


	//----- nvinfo : EIATTR_KPARAM_INFO
	.align		4
.L_22:
        /*0038*/ 	.byte	0x04, 0x17
        /*003a*/ 	.short	(.L_24 - .L_23)
.L_23:
        /*003c*/ 	.word	0x00000000
        /*0040*/ 	.short	0x000a
        /*0042*/ 	.short	0x0034
        /*0044*/ 	.byte	0x00, 0xf0, 0x11, 0x00


	//----- nvinfo : EIATTR_KPARAM_INFO
	.align		4
.L_24:
        /*0048*/ 	.byte	0x04, 0x17
        /*004a*/ 	.short	(.L_26 - .L_25)
.L_25:
        /*004c*/ 	.word	0x00000000
        /*0050*/ 	.short	0x0009
        /*0052*/ 	.short	0x0030
        /*0054*/ 	.byte	0x00, 0xf0, 0x11, 0x00


	//----- nvinfo : EIATTR_KPARAM_INFO
	.align		4
.L_26:
        /*0058*/ 	.byte	0x04, 0x17
        /*005a*/ 	.short	(.L_28 - .L_27)
.L_27:
        /*005c*/ 	.word	0x00000000
        /*0060*/ 	.short	0x0008
        /*0062*/ 	.short	0x002c
        /*0064*/ 	.byte	0x00, 0xf0, 0x11, 0x00


	//----- nvinfo : EIATTR_KPARAM_INFO
	.align		4
.L_28:
        /*0068*/ 	.byte	0x04, 0x17
        /*006a*/ 	.short	(.L_30 - .L_29)
.L_29:
        /*006c*/ 	.word	0x00000000
        /*0070*/ 	.short	0x0007
        /*0072*/ 	.short	0x0028
        /*0074*/ 	.byte	0x00, 0xf0, 0x11, 0x00


	//----- nvinfo : EIATTR_KPARAM_INFO
	.align		4
.L_30:
        /*0078*/ 	.byte	0x04, 0x17
        /*007a*/ 	.short	(.L_32 - .L_31)
.L_31:
        /*007c*/ 	.word	0x00000000
        /*0080*/ 	.short	0x0006
        /*0082*/ 	.short	0x0024
        /*0084*/ 	.byte	0x00, 0xf0, 0x11, 0x00


	//----- nvinfo : EIATTR_KPARAM_INFO
	.align		4
.L_32:
        /*0088*/ 	.byte	0x04, 0x17
        /*008a*/ 	.short	(.L_34 - .L_33)
.L_33:
        /*008c*/ 	.word	0x00000000
        /*0090*/ 	.short	0x0005
        /*0092*/ 	.short	0x0020
        /*0094*/ 	.byte	0x00, 0xf0, 0x11, 0x00


	//----- nvinfo : EIATTR_KPARAM_INFO
	.align		4
.L_34:
        /*0098*/ 	.byte	0x04, 0x17
        /*009a*/ 	.short	(.L_36 - .L_35)
.L_35:
        /*009c*/ 	.word	0x00000000
        /*00a0*/ 	.short	0x0004
        /*00a2*/ 	.short	0x001c
        /*00a4*/ 	.byte	0x00, 0xf0, 0x11, 0x00


	//----- nvinfo : EIATTR_KPARAM_INFO
	.align		4
.L_36:
        /*00a8*/ 	.byte	0x04, 0x17
        /*00aa*/ 	.short	(.L_38 - .L_37)
.L_37:
        /*00ac*/ 	.word	0x00000000
        /*00b0*/ 	.short	0x0003
        /*00b2*/ 	.short	0x0018
        /*00b4*/ 	.byte	0x00, 0xf0, 0x11, 0x00


	//----- nvinfo : EIATTR_KPARAM_INFO
	.align		4
.L_38:
        /*00b8*/ 	.byte	0x04, 0x17
        /*00ba*/ 	.short	(.L_40 - .L_39)
.L_39:
        /*00bc*/ 	.word	0x00000000
        /*00c0*/ 	.short	0x0002
        /*00c2*/ 	.short	0x0010
        /*00c4*/ 	.byte	0x00, 0xf4, 0x21, 0x00


	//----- nvinfo : EIATTR_KPARAM_INFO
	.align		4
.L_40:
        /*00c8*/ 	.byte	0x04, 0x17
        /*00ca*/ 	.short	(.L_42 - .L_41)
.L_41:
        /*00cc*/ 	.word	0x00000000
        /*00d0*/ 	.short	0x0001
        /*00d2*/ 	.short	0x0008
        /*00d4*/ 	.byte	0x00, 0xf4, 0x21, 0x00


	//----- nvinfo : EIATTR_KPARAM_INFO
	.align		4
.L_42:
        /*00d8*/ 	.byte	0x04, 0x17
        /*00da*/ 	.short	(.L_44 - .L_43)
.L_43:
        /*00dc*/ 	.word	0x00000000
        /*00e0*/ 	.short	0x0000
        /*00e2*/ 	.short	0x0000
        /*00e4*/ 	.byte	0x00, 0xf4, 0x21, 0x00


	//----- nvinfo : EIATTR_AT_ENTRY_FRAGMENTS
	.align		4
.L_44:
        /*00e8*/ 	.byte	0x04, 0x4f
        /*00ea*/ 	.short	(.L_46 - .L_45)


	//   ....[0]....
.L_45:
        /*00ec*/ 	.word	0x00000004


	//----- nvinfo : EIATTR_RESERVED_SMEM_USED
	.align		4
.L_46:
        /*00f0*/ 	.byte	0x01, 0x41
	.zero		2


	//----- nvinfo : EIATTR_SPARSE_MMA_MASK
	.align		4
        /*00f4*/ 	.byte	0x03, 0x50
        /*00f6*/ 	.short	0x0000


	//----- nvinfo : EIATTR_TCGEN05_1CTA_USED
	.align		4
        /*00f8*/ 	.byte	0x01, 0x51
	.zero		2


	//----- nvinfo : EIATTR_MAXREG_COUNT
	.align		4
        /*00fc*/ 	.byte	0x03, 0x1b
        /*00fe*/ 	.short	0x00ff


	//----- nvinfo : EIATTR_NUM_BARRIERS
	.align		4
        /*0100*/ 	.byte	0x02, 0x4c
        /*0102*/ 	.byte	0x01
	.zero		1


	//----- nvinfo : EIATTR_INT_WARP_WIDE_INSTR_OFFSETS
	.align		4
        /*0104*/ 	.byte	0x04, 0x31
        /*0106*/ 	.short	(.L_48 - .L_47)


	//   ....[0]....
.L_47:
        /*0108*/ 	.word	0x00001a40


	//   ....[1]....
        /*010c*/ 	.word	0x00001a50


	//   ....[2]....
        /*0110*/ 	.word	0x00002840


	//   ....[3]....
        /*0114*/ 	.word	0x00004930


	//   ....[4]....
        /*0118*/ 	.word	0x00004980


	//----- nvinfo : EIATTR_COOP_GROUP_MASK_REGIDS
	.align		4
.L_48:
        /*011c*/ 	.byte	0x04, 0x29
        /*011e*/ 	.short	(.L_50 - .L_49)


	//   ....[0]....
.L_49:
        /*0120*/ 	.word	0xffffffff


	//   ....[1]....
        /*0124*/ 	.word	0xffffffff


	//   ....[2]....
        /*0128*/ 	.word	0xffffffff


	//   ....[3]....
        /*012c*/ 	.word	0xffffffff


	//----- nvinfo : EIATTR_COOP_GROUP_INSTR_OFFSETS
	.align		4
.L_50:
        /*0130*/ 	.byte	0x04, 0x28
        /*0132*/ 	.short	(.L_52 - .L_51)


	//   ....[0]....
.L_51:
        /*0134*/ 	.word	0x00000070


	//   ....[1]....
        /*0138*/ 	.word	0x00000330


	//   ....[2]....
        /*013c*/ 	.word	0x000047c0


	//   ....[3]....
        /*0140*/ 	.word	0x00004a30


	//----- nvinfo : EIATTR_VRC_CTA_INIT_COUNT
	.align		4
.L_52:
        /*0144*/ 	.byte	0x02, 0x4a
        /*0146*/ 	.byte	0x80
	.zero		1


	//----- nvinfo : EIATTR_MBARRIER_INSTR_OFFSETS
	.align		4
        /*0148*/ 	.byte	0x04, 0x39
        /*014a*/ 	.short	(.L_54 - .L_53)


	//   ....[0]....
.L_53:
        /*014c*/ 	.word	0x00001bb0
        /*0150*/ 	.word	0x000000ff
        /*0154*/ 	.word	0x00000000
        /*0158*/ 	.short	0x0100
        /*015a*/ 	.byte	0x0e
	.zero		1


	//   ....[1]....
        /*015c*/ 	.word	0x00002880
        /*0160*/ 	.word	0x000000ff
        /*0164*/ 	.word	0x00008008
        /*0168*/ 	.short	0x0100
        /*016a*/ 	.byte	0x0d
	.zero		1


	//   ....[2]....
        /*016c*/ 	.word	0x00003320
        /*0170*/ 	.word	0x000000ff
        /*0174*/ 	.word	0x00000000
        /*0178*/ 	.short	0x010a
        /*017a*/ 	.byte	0x0e
	.zero		1


	//   ....[3]....
        /*017c*/ 	.word	0x00003f10
        /*0180*/ 	.word	0x000000ff
        /*0184*/ 	.word	0x00000000
        /*0188*/ 	.short	0x010a
        /*018a*/ 	.byte	0x0e
	.zero		1


	//   ....[4]....
        /*018c*/ 	.word	0x00004060
        /*0190*/ 	.word	0x000000ff
        /*0194*/ 	.word	0x00008000
        /*0198*/ 	.short	0x0108
        /*019a*/ 	.byte	0x0d
	.zero		1


	//   ....[5]....
        /*019c*/ 	.word	0x00004100
        /*01a0*/ 	.word	0x000000ff
        /*01a4*/ 	.word	0x00008008
        /*01a8*/ 	.short	0x0108
        /*01aa*/ 	.byte	0x0d
	.zero		1


	//   ....[6]....
        /*01ac*/ 	.word	0x00004a50
        /*01b0*/ 	.word	0x000000ff
        /*01b4*/ 	.word	0x00000000
        /*01b8*/ 	.short	0x010a
        /*01ba*/ 	.byte	0x0e
	.zero		1


	//   ....[7]....
        /*01bc*/ 	.word	0x00004a80
        /*01c0*/ 	.word	0x000000ff
        /*01c4*/ 	.word	0x00000000
        /*01c8*/ 	.short	0x010a
        /*01ca*/ 	.byte	0x0e
	.zero		1


	//----- nvinfo : EIATTR_NUM_MBARRIERS
	.align		4
.L_54:
        /*01cc*/ 	.byte	0x03, 0x38
        /*01ce*/ 	.short	0x0002


	//----- nvinfo : EIATTR_EXIT_INSTR_OFFSETS
	.align		4
        /*01d0*/ 	.byte	0x04, 0x1c
        /*01d2*/ 	.short	(.L_56 - .L_55)


	//   ....[0]....
.L_55:
        /*01d4*/ 	.word	0x00004a40


	//----- nvinfo : EIATTR_REQNTID
	.align		4
.L_56:
        /*01d8*/ 	.byte	0x04, 0x10
        /*01da*/ 	.short	(.L_58 - .L_57)
.L_57:
        /*01dc*/ 	.word	0x00000100
        /*01e0*/ 	.word	0x00000001
        /*01e4*/ 	.word	0x00000001


	//----- nvinfo : EIATTR_CRS_STACK_SIZE
	.align		4
.L_58:
        /*01e8*/ 	.byte	0x04, 0x1e
        /*01ea*/ 	.short	(.L_60 - .L_59)
.L_59:
        /*01ec*/ 	.word	0x00000000


	//----- nvinfo : EIATTR_CBANK_PARAM_SIZE
	.align		4
.L_60:
        /*01f0*/ 	.byte	0x03, 0x19
        /*01f2*/ 	.short	0x0050


	//----- nvinfo : EIATTR_PARAM_CBANK
	.align		4
        /*01f4*/ 	.byte	0x04, 0x0a
        /*01f6*/ 	.short	(.L_62 - .L_61)
	.align		4
.L_61:
        /*01f8*/ 	.word	index@(.nv.constant0.matmul_kernel)
        /*01fc*/ 	.short	0x0380
        /*01fe*/ 	.short	0x0050


	//----- nvinfo : EIATTR_SW_WAR
	.align		4
.L_62:
        /*0200*/ 	.byte	0x04, 0x36
        /*0202*/ 	.short	(.L_64 - .L_63)
.L_63:
        /*0204*/ 	.word	0x00000008
.L_64:


//--------------------- .nv.compat                --------------------------
	.section	.nv.compat,"",@"SHT_CUDA_COMPAT_INFO"
	.align	4
        /*0000*/ 	.byte	0x02, 0x02, 0x02, 0x00, 0x02, 0x05, 0x05, 0x00, 0x02, 0x03, 0x00, 0x00, 0x02, 0x06, 0x01, 0x00


//--------------------- .nv.callgraph             --------------------------
	.section	.nv.callgraph,"",@"SHT_CUDA_CALLGRAPH"
	.align	4
	.sectionentsize	8
	.align		4
        /*0000*/ 	.word	0x00000000
	.align		4
        /*0004*/ 	.word	0xffffffff
	.align		4
        /*0008*/ 	.word	0x00000000
	.align		4
        /*000c*/ 	.word	0xfffffffe
	.align		4
        /*0010*/ 	.word	0x00000000
	.align		4
        /*0014*/ 	.word	0xfffffffd
	.align		4
        /*0018*/ 	.word	0x00000000
	.align		4
        /*001c*/ 	.word	0xfffffffc


//--------------------- .text.matmul_kernel       --------------------------
	.section	.text.matmul_kernel,"ax",@progbits
	.align	128
        .global         matmul_kernel
        .type           matmul_kernel,@function
        .size           matmul_kernel,(.L_x_20 - matmul_kernel)
        .other          matmul_kernel,@"STO_CUDA_ENTRY STV_DEFAULT"
matmul_kernel:
.text.matmul_kernel:
[----:B------:R-:W0:Y:S01]  /*0000*/  LDC R1, c[0x0][0x37c] ;  /* 0x0000df00ff017b82 */ /* 0x000e220000000800 */
[----:B------:R-:W1:Y:S01]  /*0010*/  S2R R63, SR_TID.X ;  /* 0x00000000003f7919 */ /* 0x000e620000002100 */
[----:B------:R-:W2:Y:S01]  /*0020*/  LDCU.64 UR24, c[0x0][0x358] ;  /* 0x00006b00ff1877ac */ /* 0x000ea20008000a00 */
[----:B-1----:R-:W-:-:S13]  /*0030*/  ISETP.GE.U32.AND P0, PT, R63, 0x20, PT ;  /* 0x000000203f00780c */ /* 0x002fda0003f06070 */
[----:B------:R-:W-:Y:S02]  /*0040*/  VOTEU.ANY UP0, P0 ;  /* 0x0000000000ff7886 */ /* 0x000fe40000000100 */
[----:B0-2---:R-:W-:Y:S05]  /*0050*/  BRA.U UP0, `(.L_x_0) ;  /* 0x0000000100b87547 */ /* 0x005fea000b800000 */
[----:B------:R-:W0:Y:S01]  /*0060*/  S2UR UR6, SR_CgaCtaId ;  /* 0x00000000000679c3 */ /* 0x000e220000008800 */
[----:B------:R-:W-:Y:S01]  /*0070*/  NOP ;  /* 0x0000000000007918 */ /* 0x000fe20000000000 */
[----:B------:R-:W-:Y:S02]  /*0080*/  UMOV UR4, 0x40 ;  /* 0x0000004000047882 */ /* 0x000fe40000000000 */
[----:B0-----:R-:W-:-:S09]  /*0090*/  ULEA UR4, UR6, UR4, 0x18 ;  /* 0x0000000406047291 */ /* 0x001fd2000f8ec0ff */
[----:B------:R-:W0:Y:S01]  /*00a0*/  LDS.U8 R0, [UR4] ;  /* 0x00000004ff007984 */ /* 0x000e220008000000 */
[----:B------:R-:W-:Y:S02]  /*00b0*/  UMOV UR4, 0x400 ;  /* 0x0000040000047882 */ /* 0x000fe40000000000 */
[----:B------:R-:W-:Y:S01]  /*00c0*/  ULEA UR4, UR6, UR4, 0x18 ;  /* 0x0000000406047291 */ /* 0x000fe2000f8ec0ff */
[----:B0-----:R-:W-:-:S13]  /*00d0*/  ISETP.NE.AND P0, PT, R0, RZ, PT ;  /* 0x000000ff0000720c */ /* 0x001fda0003f05270 */
[----:B------:R-:W-:Y:S05]  /*00e0*/  @P0 BRA `(.L_x_1) ;  /* 0x00000000007c0947 */ /* 0x000fea0003800000 */
[----:B------:R-:W-:-:S13]  /*00f0*/  ELECT P0, URZ, PT ;  /* 0x0000000000ff782f */ /* 0x000fda0003800000 */
[----:B------:R-:W-:Y:S05]  /*0100*/  @!P0 BRA `(.L_x_2) ;  /* 0x0000000000848947 */ /* 0x000fea0003800000 */
[----:B------:R-:W-:Y:S01]  /*0110*/  UMOV UR5, 0x2 ;  /* 0x0000000200057882 */ /* 0x000fe20000000000 */
[----:B------:R-:W-:Y:S02]  /*0120*/  IMAD.MOV.U32 R4, RZ, RZ, 0x1 ;  /* 0x00000001ff047424 */ /* 0x000fe400078e00ff */
[----:B------:R-:W-:Y:S02]  /*0130*/  IMAD.MOV.U32 R5, RZ, RZ, 0x3 ;  /* 0x00000003ff057424 */ /* 0x000fe400078e00ff */
[----:B------:R-:W-:Y:S04]  /*0140*/  DEPBAR.LE SB0, 0x36 ;  /* 0x00008d800000791a */ /* 0x000fe80000000000 */
[----:B------:R-:W0:Y:S02]  /*0150*/  UTCATOMSWS.FIND_AND_SET.ALIGN UP1, UR5, UR5 ;  /* 0x00000005000575e3 */ /* 0x000e240008020800 */
[----:B0-----:R-:W-:-:S04]  /*0160*/  PLOP3.LUT P0, PT, PT, PT, UP1, 0x80, 0x8 ;  /* 0x000000000008781c */ /* 0x001fc80003f0f018 */
[----:B------:R-:W-:-:S04]  /*0170*/  SEL R0, RZ, 0xffffffff, !P0 ;  /* 0xffffffffff007807 */ /* 0x000fc80004000000 */
[----:B------:R-:W-:Y:S01]  /*0180*/  ISETP.NE.AND P0, PT, R0, RZ, PT ;  /* 0x000000ff0000720c */ /* 0x000fe20003f05270 */
[----:B------:R-:W-:-:S12]  /*0190*/  IMAD.U32 R0, RZ, RZ, UR5 ;  /* 0x00000005ff007e24 */ /* 0x000fd8000f8e00ff */
[----:B------:R-:W-:Y:S05]  /*01a0*/  @P0 BRA `(.L_x_3) ;  /* 0x0000000000240947 */ /* 0x000fea0003800000 */
.L_x_4:
[----:B------:R-:W-:Y:S05]  /*01b0*/  NANOSLEEP 0x64 ;  /* 0x000000640000795d */ /* 0x000fea0003800000 */
[----:B------:R-:W-:-:S05]  /*01c0*/  UMOV UR5, 0x2 ;  /* 0x0000000200057882 */ /* 0x000fca0000000000 */
[----:B------:R-:W-:Y:S04]  /*01d0*/  DEPBAR.LE SB0, 0x36 ;  /* 0x00008d800000791a */ /* 0x000fe80000000000 */
[----:B------:R-:W0:Y:S02]  /*01e0*/  UTCATOMSWS.FIND_AND_SET.ALIGN UP1, UR5, UR5 ;  /* 0x00000005000575e3 */ /* 0x000e240008020800 */
[----:B0-----:R-:W-:-:S04]  /*01f0*/  PLOP3.LUT P0, PT, PT, PT, UP1, 0x80, 0x8 ;  /* 0x000000000008781c */ /* 0x001fc80003f0f018 */
[----:B------:R-:W-:-:S04]  /*0200*/  SEL R0, RZ, 0xffffffff, !P0 ;  /* 0xffffffffff007807 */ /* 0x000fc80004000000 */
[----:B------:R-:W-:Y:S01]  /*0210*/  ISETP.NE.AND P0, PT, R0, RZ, PT ;  /* 0x000000ff0000720c */ /* 0x000fe20003f05270 */
[----:B------:R-:W-:-:S12]  /*0220*/  IMAD.U32 R0, RZ, RZ, UR5 ;  /* 0x00000005ff007e24 */ /* 0x000fd8000f8e00ff */
[----:B------:R-:W-:Y:S05]  /*0230*/  @!P0 BRA `(.L_x_4) ;  /* 0xfffffffc00dc8947 */ /* 0x000fea000383ffff */
.L_x_3:
[C---:B------:R-:W-:Y:S01]  /*0240*/  VIADD R3, R0.reuse, 0x10 ;  /* 0x0000001000037836 */ /* 0x040fe20000000000 */
[----:B------:R-:W-:Y:S01]  /*0250*/  UMOV UR5, 0x50 ;  /* 0x0000005000057882 */ /* 0x000fe20000000000 */
[----:B------:R-:W-:Y:S01]  /*0260*/  SHF.L.U32 R2, R5, R0, RZ ;  /* 0x0000000005027219 */ /* 0x000fe200000006ff */
[----:B------:R-:W-:Y:S01]  /*0270*/  ULEA UR5, UR6, UR5, 0x18 ;  /* 0x0000000506057291 */ /* 0x000fe2000f8ec0ff */
[----:B------:R-:W-:Y:S01]  /*0280*/  IMAD.SHL.U32 R0, R0, 0x20, RZ ;  /* 0x0000002000007824 */ /* 0x000fe200078e00ff */
[----:B------:R-:W-:-:S04]  /*0290*/  SHF.L.U32 R3, R4, R3, RZ ;  /* 0x0000000304037219 */ /* 0x000fc800000006ff */
[----:B------:R-:W-:-:S05]  /*02a0*/  LOP3.LUT R2, R3, R2, RZ, 0xfc, !PT ;  /* 0x0000000203027212 */ /* 0x000fca00078efcff */
[----:B------:R0:W-:Y:S04]  /*02b0*/  ATOMS.OR RZ, [UR5], R2 ;  /* 0x00000002ffff798c */ /* 0x0001e8000b000005 */
[----:B------:R0:W-:Y:S01]  /*02c0*/  STS [UR4], R0 ;  /* 0x00000000ff007988 */ /* 0x0001e20008000804 */
[----:B------:R-:W-:Y:S05]  /*02d0*/  BRA `(.L_x_2) ;  /* 0x0000000000107947 */ /* 0x000fea0003800000 */
.L_x_1:
[----:B------:R-:W-:Y:S01]  /*02e0*/  IMAD.MOV.U32 R0, RZ, RZ, -0x1 ;  /* 0xffffffffff007424 */ /* 0x000fe200078e00ff */
[----:B------:R-:W-:-:S04]  /*02f0*/  MOV R2, 0x320 ;  /* 0x0000032000027802 */ /* 0x000fc80000000f00 */
[----:B------:R0:W-:Y:S03]  /*0300*/  STS [UR4], R0 ;  /* 0x00000000ff007988 */ /* 0x0001e60008000804 */
[----:B0-----:R-:W-:Y:S05]  /*0310*/  CALL.REL.NOINC `($__internal_1_$__cuda_sm10x_tcgen05_guardrail_trap_phase_invalid_during_alloc) ;  /* 0x0000004400f07944 */ /* 0x001fea0003c00000 */
.L_x_2:
[----:B------:R-:W-:Y:S05]  /*0320*/  WARPSYNC.ALL ;  /* 0x0000000000007948 */ /* 0x000fea0003800000 */
[----:B------:R-:W-:Y:S01]  /*0330*/  NOP ;  /* 0x0000000000007918 */ /* 0x000fe20000000000 */
.L_x_0:
[----:B------:R-:W1:Y:S01]  /*0340*/  LDC.64 R8, c[0x0][0x398] ;  /* 0x0000e600ff087b82 */ /* 0x000e620000000a00 */
[----:B------:R-:W2:Y:S01]  /*0350*/  S2R R7, SR_CTAID.X ;  /* 0x0000000000077919 */ /* 0x000ea20000002500 */
[----:B------:R-:W3:Y:S01]  /*0360*/  LDCU.128 UR8, c[0x0][0x3a0] ;  /* 0x00007400ff0877ac */ /* 0x000ee20008000c00 */
[----:B------:R-:W-:Y:S02]  /*0370*/  SHF.R.U32.HI R82, RZ, 0x6, R63 ;  /* 0x00000006ff527819 */ /* 0x000fe4000001163f */
[----:B------:R-:W-:Y:S01]  /*0380*/  PRMT R66, RZ, 0x7610, R66 ;  /* 0x00007610ff427816 */ /* 0x000fe20000000042 */
[----:B------:R-:W-:Y:S01]  /*0390*/  UMOV UR13, 0x400 ;  /* 0x00000400000d7882 */ /* 0x000fe20000000000 */
[----:B------:R-:W-:Y:S01]  /*03a0*/  SGXT.U32 R82, R82, 0x2 ;  /* 0x000000025252781a */ /* 0x000fe20000000000 */
[----:B------:R-:W4:Y:S01]  /*03b0*/  S2UR UR6, SR_CgaCtaId ;  /* 0x00000000000679c3 */ /* 0x000f220000008800 */
[----:B------:R-:W5:Y:S01]  /*03c0*/  LDCU.128 UR16, c[0x0][0x380] ;  /* 0x00007000ff1077ac */ /* 0x000f620008000c00 */
[----:B------:R-:W-:-:S02]  /*03d0*/  PRMT R68, RZ, 0x7610, R68 ;  /* 0x00007610ff447816 */ /* 0x000fc40000000044 */
[C---:B------:R-:W-:Y:S02]  /*03e0*/  LOP3.LUT R98, R82.reuse, 0x10, RZ, 0xfc, !PT ;  /* 0x0000001052627812 */ /* 0x040fe400078efcff */
[----:B------:R-:W-:Y:S01]  /*03f0*/  LOP3.LUT R100, R82, 0x18, RZ, 0xfc, !PT ;  /* 0x0000001852647812 */ /* 0x000fe200078efcff */
[----:B---3--:R-:W-:Y:S01]  /*0400*/  IMAD.U32 R13, RZ, RZ, UR10 ;  /* 0x0000000aff0d7e24 */ /* 0x008fe2000f8e00ff */
[----:B------:R-:W-:Y:S01]  /*0410*/  UIADD3 UR30, UPT, UPT, UR8, 0x3f, URZ ;  /* 0x0000003f081e7890 */ /* 0x000fe2000fffe0ff */
[----:B------:R-:W-:Y:S02]  /*0420*/  IMAD.U32 R15, RZ, RZ, UR10 ;  /* 0x0000000aff0f7e24 */ /* 0x000fe4000f8e00ff */
[----:B01----:R-:W-:Y:S01]  /*0430*/  VIADD R0, R9, 0x3f ;  /* 0x0000003f09007836 */ /* 0x003fe20000000000 */
[----:B------:R-:W-:Y:S01]  /*0440*/  UISETP.GT.AND UP1, UPT, UR30, 0x3f, UPT ;  /* 0x0000003f1e00788c */ /* 0x000fe2000bf24270 */
[----:B------:R-:W-:Y:S01]  /*0450*/  IMAD.U32 R14, RZ, RZ, UR10 ;  /* 0x0000000aff0e7e24 */ /* 0x000fe2000f8e00ff */
[----:B------:R-:W-:Y:S01]  /*0460*/  LOP3.LUT R34, RZ, R9, RZ, 0x33, !PT ;  /* 0x00000009ff227212 */ /* 0x000fe200078e33ff */
[----:B------:R-:W-:Y:S01]  /*0470*/  IMAD.U32 R114, RZ, RZ, UR10 ;  /* 0x0000000aff727e24 */ /* 0x000fe2000f8e00ff */
[----:B------:R-:W-:Y:S01]  /*0480*/  SHF.R.S32.HI R3, RZ, 0x1f, R0 ;  /* 0x0000001fff037819 */ /* 0x000fe20000011400 */
[----:B------:R-:W-:Y:S01]  /*0490*/  IMAD.U32 R115, RZ, RZ, UR10 ;  /* 0x0000000aff737e24 */ /* 0x000fe2000f8e00ff */
[----:B----4-:R-:W-:-:S02]  /*04a0*/  ULEA UR13, UR6, UR13, 0x18 ;  /* 0x0000000d060d7291 */ /* 0x010fc4000f8ec0ff */
[----:B------:R-:W-:Y:S01]  /*04b0*/  LEA.HI R3, R3, R0, RZ, 0x6 ;  /* 0x0000000003037211 */ /* 0x000fe200078f30ff */
[----:B------:R-:W-:Y:S01]  /*04c0*/  IMAD.U32 R47, RZ, RZ, UR10 ;  /* 0x0000000aff2f7e24 */ /* 0x000fe2000f8e00ff */
[----:B--2---:R-:W-:Y:S01]  /*04d0*/  IABS R10, R7 ;  /* 0x00000007000a7213 */ /* 0x004fe20000000000 */
[----:B------:R-:W-:Y:S01]  /*04e0*/  UIADD3 UR14, UPT, UPT, UR13, 0x8000, URZ ;  /* 0x000080000d0e7890 */ /* 0x000fe2000fffe0ff */
[----:B------:R-:W-:-:S05]  /*04f0*/  SHF.R.S32.HI R3, RZ, 0x6, R3 ;  /* 0x00000006ff037819 */ /* 0x000fca0000011403 */
[----:B------:R-:W-:-:S05]  /*0500*/  IMAD.SHL.U32 R4, R3, 0x8, RZ ;  /* 0x0000000803047824 */ /* 0x000fca00078e00ff */
[-C--:B------:R-:W-:Y:S02]  /*0510*/  IABS R5, R4.reuse ;  /* 0x0000000400057213 */ /* 0x080fe40000000000 */
[----:B------:R-:W-:Y:S02]  /*0520*/  IABS R12, R4 ;  /* 0x00000004000c7213 */ /* 0x000fe40000000000 */
[----:B------:R-:W0:Y:S08]  /*0530*/  I2F.RP R0, R5 ;  /* 0x0000000500007306 */ /* 0x000e300000209400 */
[----:B0-----:R-:W0:Y:S02]  /*0540*/  MUFU.RCP R0, R0 ;  /* 0x0000000000007308 */ /* 0x001e240000001000 */
[----:B0-----:R-:W-:-:S02]  /*0550*/  VIADD R2, R0, 0xffffffe ;  /* 0x0ffffffe00027836 */ /* 0x001fc40000000000 */
[----:B------:R-:W-:-:S04]  /*0560*/  IMAD.MOV R0, RZ, RZ, -R12 ;  /* 0x000000ffff007224 */ /* 0x000fc800078e0a0c */
[----:B------:R0:W1:Y:S01]  /*0570*/  F2I.FTZ.U32.TRUNC.NTZ R3, R2 ;  /* 0x0000000200037305 */ /* 0x000062000021f000 */
[----:B------:R-:W-:Y:S02]  /*0580*/  IMAD R12, R82, UR10, RZ ;  /* 0x0000000a520c7c24 */ /* 0x000fe4000f8e02ff */
[----:B0-----:R-:W-:Y:S02]  /*0590*/  IMAD.MOV.U32 R2, RZ, RZ, RZ ;  /* 0x000000ffff027224 */ /* 0x001fe400078e00ff */
[----:B-1----:R-:W-:-:S04]  /*05a0*/  IMAD.MOV R6, RZ, RZ, -R3 ;  /* 0x000000ffff067224 */ /* 0x002fc800078e0a03 */
[----:B------:R-:W-:Y:S02]  /*05b0*/  IMAD R11, R6, R5, RZ ;  /* 0x00000005060b7224 */ /* 0x000fe400078e02ff */
[----:B------:R-:W-:Y:S02]  /*05c0*/  IMAD.MOV.U32 R6, RZ, RZ, R10 ;  /* 0x000000ffff067224 */ /* 0x000fe400078e000a */
[----:B------:R-:W-:Y:S01]  /*05d0*/  IMAD.HI.U32 R3, R3, R11, R2 ;  /* 0x0000000b03037227 */ /* 0x000fe200078e0002 */
[----:B------:R-:W-:-:S05]  /*05e0*/  IABS R2, R9 ;  /* 0x0000000900027213 */ /* 0x000fca0000000000 */
[----:B------:R-:W-:-:S04]  /*05f0*/  IMAD.HI.U32 R3, R3, R6, RZ ;  /* 0x0000000603037227 */ /* 0x000fc800078e00ff */
[----:B------:R-:W-:Y:S01]  /*0600*/  IMAD R0, R3, R0, R6 ;  /* 0x0000000003007224 */ /* 0x000fe200078e0206 */
[----:B------:R-:W-:Y:S04]  /*0610*/  BAR.SYNC.DEFER_BLOCKING 0x0 ;  /* 0x0000000000007b1d */ /* 0x000fe80000010000 */
[----:B------:R-:W-:-:S13]  /*0620*/  ISETP.GT.U32.AND P1, PT, R5, R0, PT ;  /* 0x000000000500720c */ /* 0x000fda0003f24070 */
[----:B------:R-:W-:Y:S02]  /*0630*/  @!P1 IMAD.IADD R0, R0, 0x1, -R5 ;  /* 0x0000000100009824 */ /* 0x000fe400078e0a05 */
[----:B------:R-:W-:Y:S01]  /*0640*/  @!P1 VIADD R3, R3, 0x1 ;  /* 0x0000000103039836 */ /* 0x000fe20000000000 */
[----:B------:R-:W-:Y:S02]  /*0650*/  ISETP.NE.AND P1, PT, R4, RZ, PT ;  /* 0x000000ff0400720c */ /* 0x000fe40003f25270 */
[----:B------:R-:W-:Y:S02]  /*0660*/  ISETP.GE.U32.AND P0, PT, R0, R5, PT ;  /* 0x000000050000720c */ /* 0x000fe40003f06070 */
[----:B------:R-:W-:-:S04]  /*0670*/  LOP3.LUT R0, R7, R4, RZ, 0x3c, !PT ;  /* 0x0000000407007212 */ /* 0x000fc800078e3cff */
[----:B------:R-:W-:Y:S01]  /*0680*/  ISETP.GE.AND P2, PT, R0, RZ, PT ;  /* 0x000000ff0000720c */ /* 0x000fe20003f46270 */
[----:B------:R-:W-:-:S06]  /*0690*/  VIADD R0, R8, 0x3f ;  /* 0x0000003f08007836 */ /* 0x000fcc0000000000 */
[----:B------:R-:W-:-:S04]  /*06a0*/  @P0 VIADD R3, R3, 0x1 ;  /* 0x0000000103030836 */ /* 0x000fc80000000000 */
[----:B------:R-:W-:Y:S01]  /*06b0*/  IMAD.MOV.U32 R6, RZ, RZ, R3 ;  /* 0x000000ffff067224 */ /* 0x000fe200078e0003 */
[----:B------:R-:W-:-:S03]  /*06c0*/  SHF.R.S32.HI R3, RZ, 0x1f, R0 ;  /* 0x0000001fff037819 */ /* 0x000fc60000011400 */
[----:B------:R-:W-:Y:S01]  /*06d0*/  @!P2 IMAD.MOV R6, RZ, RZ, -R6 ;  /* 0x000000ffff06a224 */ /* 0x000fe200078e0a06 */
[----:B------:R-:W-:Y:S02]  /*06e0*/  @!P1 LOP3.LUT R6, RZ, R4, RZ, 0x33, !PT ;  /* 0x00000004ff069212 */ /* 0x000fe400078e33ff */
[----:B------:R-:W-:-:S03]  /*06f0*/  LEA.HI R3, R3, R0, RZ, 0x6 ;  /* 0x0000000003037211 */ /* 0x000fc600078f30ff */
[----:B------:R-:W-:Y:S02]  /*0700*/  IMAD.SHL.U32 R20, R6, 0x8, RZ ;  /* 0x0000000806147824 */ /* 0x000fe400078e00ff */
[----:B------:R-:W-:-:S03]  /*0710*/  IMAD.MOV R6, RZ, RZ, -R6 ;  /* 0x000000ffff067224 */ /* 0x000fc600078e0a06 */
[----:B------:R-:W-:Y:S01]  /*0720*/  LEA.HI.SX32 R3, R3, -R20, 0x1a ;  /* 0x8000001403037211 */ /* 0x000fe200078fd2ff */
[----:B------:R-:W-:Y:S02]  /*0730*/  IMAD R22, R4, R6, R7 ;  /* 0x0000000604167224 */ /* 0x000fe400078e0207 */
[----:B------:R-:W-:Y:S01]  /*0740*/  IMAD.MOV.U32 R4, RZ, RZ, RZ ;  /* 0x000000ffff047224 */ /* 0x000fe200078e00ff */
[----:B------:R-:W-:Y:S02]  /*0750*/  VIMNMX R19, PT, PT, R3, 0x8, PT ;  /* 0x0000000803137848 */ /* 0x000fe40003fe0100 */
[----:B------:R-:W0:Y:S02]  /*0760*/  I2F.RP R3, R2 ;  /* 0x0000000200037306 */ /* 0x000e240000209400 */
[-C--:B------:R-:W-:Y:S02]  /*0770*/  IABS R11, R19.reuse ;  /* 0x00000013000b7213 */ /* 0x080fe40000000000 */
[----:B------:R-:W-:-:S04]  /*0780*/  IABS R6, R19 ;  /* 0x0000001300067213 */ /* 0x000fc80000000000 */
[----:B------:R-:W1:Y:S01]  /*0790*/  I2F.RP R0, R11 ;  /* 0x0000000b00007306 */ /* 0x000e620000209400 */
[----:B------:R-:W-:-:S07]  /*07a0*/  IMAD.MOV R6, RZ, RZ, -R6 ;  /* 0x000000ffff067224 */ /* 0x000fce00078e0a06 */
[----:B0-----:R-:W-:Y:S08]  /*07b0*/  MUFU.RCP R3, R3 ;  /* 0x0000000300037308 */ /* 0x001ff00000001000 */
[----:B-1----:R-:W0:Y:S02]  /*07c0*/  MUFU.RCP R0, R0 ;  /* 0x0000000000007308 */ /* 0x002e240000001000 */
[----:B0-----:R-:W-:Y:S01]  /*07d0*/  VIADD R5, R0, 0xffffffe ;  /* 0x0ffffffe00057836 */ /* 0x001fe20000000000 */
[----:B------:R-:W-:-:S05]  /*07e0*/  IABS R0, R22 ;  /* 0x0000001600007213 */ /* 0x000fca0000000000 */
[----:B------:R-:W0:Y:S02]  /*07f0*/  F2I.FTZ.U32.TRUNC.NTZ R5, R5 ;  /* 0x0000000500057305 */ /* 0x000e24000021f000 */
[----:B0-----:R-:W-:-:S04]  /*0800*/  IMAD.MOV R10, RZ, RZ, -R5 ;  /* 0x000000ffff0a7224 */ /* 0x001fc800078e0a05 */
[----:B------:R-:W-:Y:S02]  /*0810*/  IMAD R7, R10, R11, RZ ;  /* 0x0000000b0a077224 */ /* 0x000fe400078e02ff */
[----:B------:R-:W-:Y:S02]  /*0820*/  IMAD R10, R13, 0x4, R12 ;  /* 0x000000040d0a7824 */ /* 0x000fe400078e020c */
[----:B------:R-:W-:-:S04]  /*0830*/  IMAD.HI.U32 R4, R5, R7, R4 ;  /* 0x0000000705047227 */ /* 0x000fc800078e0004 */
[----:B------:R-:W-:Y:S02]  /*0840*/  IMAD.MOV.U32 R7, RZ, RZ, R0 ;  /* 0x000000ffff077224 */ /* 0x000fe400078e0000 */
[----:B------:R-:W-:Y:S01]  /*0850*/  VIADD R5, R3, 0xffffffe ;  /* 0x0ffffffe03057836 */ /* 0x000fe20000000000 */
[----:B------:R-:W-:Y:S01]  /*0860*/  IABS R3, R8 ;  /* 0x0000000800037213 */ /* 0x000fe20000000000 */
[----:B------:R-:W-:-:S04]  /*0870*/  IMAD.HI.U32 R0, R4, R7, RZ ;  /* 0x0000000704007227 */ /* 0x000fc800078e00ff */
[----:B------:R-:W-:Y:S01]  /*0880*/  IMAD R4, R0, R6, R7 ;  /* 0x0000000600047224 */ /* 0x000fe200078e0207 */
[----:B------:R-:W0:Y:S01]  /*0890*/  F2I.FTZ.U32.TRUNC.NTZ R5, R5 ;  /* 0x0000000500057305 */ /* 0x000e22000021f000 */
[----:B------:R-:W-:Y:S01]  /*08a0*/  LOP3.LUT R6, R22, R19, RZ, 0x3c, !PT ;  /* 0x0000001316067212 */ /* 0x000fe200078e3cff */
[----:B------:R-:W-:Y:S02]  /*08b0*/  IMAD R13, R15, 0x4, R10 ;  /* 0x000000040f0d7824 */ /* 0x000fe400078e020a */
[----:B------:R-:W-:Y:S02]  /*08c0*/  ISETP.GT.U32.AND P1, PT, R11, R4, PT ;  /* 0x000000040b00720c */ /* 0x000fe40003f24070 */
[----:B------:R-:W-:Y:S01]  /*08d0*/  ISETP.GE.AND P2, PT, R6, RZ, PT ;  /* 0x000000ff0600720c */ /* 0x000fe20003f46270 */
[----:B------:R-:W-:Y:S01]  /*08e0*/  IMAD.U32 R6, RZ, RZ, UR10 ;  /* 0x0000000aff067e24 */ /* 0x000fe2000f8e00ff */
[----:B------:R-:W1:Y:S01]  /*08f0*/  I2F.RP R7, R3 ;  /* 0x0000000300077306 */ /* 0x000e620000209400 */
[----:B0-----:R-:W-:-:S08]  /*0900*/  IMAD.MOV R15, RZ, RZ, -R5 ;  /* 0x000000ffff0f7224 */ /* 0x001fd000078e0a05 */
[----:B------:R-:W-:Y:S02]  /*0910*/  @!P1 IMAD.IADD R4, R4, 0x1, -R11 ;  /* 0x0000000104049824 */ /* 0x000fe400078e0a0b */
[----:B------:R-:W-:Y:S01]  /*0920*/  @!P1 VIADD R0, R0, 0x1 ;  /* 0x0000000100009836 */ /* 0x000fe20000000000 */
[----:B------:R-:W-:Y:S01]  /*0930*/  ISETP.NE.AND P1, PT, R19, RZ, PT ;  /* 0x000000ff1300720c */ /* 0x000fe20003f25270 */
[----:B------:R-:W-:Y:S01]  /*0940*/  IMAD R15, R15, R2, RZ ;  /* 0x000000020f0f7224 */ /* 0x000fe200078e02ff */
[----:B------:R-:W-:Y:S01]  /*0950*/  ISETP.GE.U32.AND P0, PT, R4, R11, PT ;  /* 0x0000000b0400720c */ /* 0x000fe20003f06070 */
[----:B------:R-:W-:Y:S01]  /*0960*/  IMAD.U32 R4, RZ, RZ, UR10 ;  /* 0x0000000aff047e24 */ /* 0x000fe2000f8e00ff */
[----:B-1----:R-:W0:Y:S03]  /*0970*/  MUFU.RCP R7, R7 ;  /* 0x0000000700077308 */ /* 0x002e260000001000 */
[----:B------:R-:W-:-:S04]  /*0980*/  IMAD R11, R4, 0x4, R13 ;  /* 0x00000004040b7824 */ /* 0x000fc800078e020d */
[----:B------:R-:W-:-:S04]  /*0990*/  IMAD R45, R6, 0x4, R11 ;  /* 0x00000004062d7824 */ /* 0x000fc800078e020b */
[----:B------:R-:W-:Y:S02]  /*09a0*/  IMAD R49, R4, 0x4, R45 ;  /* 0x0000000404317824 */ /* 0x000fe400078e022d */
[----:B------:R-:W-:Y:S02]  /*09b0*/  IMAD.MOV.U32 R4, RZ, RZ, RZ ;  /* 0x000000ffff047224 */ /* 0x000fe400078e00ff */
[----:B------:R-:W-:Y:S02]  /*09c0*/  @P0 VIADD R0, R0, 0x1 ;  /* 0x0000000100000836 */ /* 0x000fe40000000000 */
[----:B------:R-:W-:-:S04]  /*09d0*/  IMAD.HI.U32 R5, R5, R15, R4 ;  /* 0x0000000f05057227 */ /* 0x000fc800078e0004 */
[----:B------:R-:W-:Y:S02]  /*09e0*/  IMAD.U32 R4, RZ, RZ, UR10 ;  /* 0x0000000aff047e24 */ /* 0x000fe4000f8e00ff */
[----:B------:R-:W-:Y:S02]  /*09f0*/  IMAD R67, R14, 0x4, R49 ;  /* 0x000000040e437824 */ /* 0x000fe400078e0231 */
[----:B0-----:R-:W-:Y:S02]  /*0a00*/  VIADD R7, R7, 0xffffffe ;  /* 0x0ffffffe07077836 */ /* 0x001fe40000000000 */
[----:B------:R-:W-:Y:S01]  /*0a10*/  @!P2 IMAD.MOV R0, RZ, RZ, -R0 ;  /* 0x000000ffff00a224 */ /* 0x000fe200078e0a00 */
[----:B------:R-:W-:Y:S01]  /*0a20*/  @!P1 LOP3.LUT R0, RZ, R19, RZ, 0x33, !PT ;  /* 0x00000013ff009212 */ /* 0x000fe200078e33ff */
[----:B------:R-:W-:Y:S02]  /*0a30*/  IMAD R71, R4, 0x4, R67 ;  /* 0x0000000404477824 */ /* 0x000fe400078e0243 */
[----:B------:R-:W0:Y:S01]  /*0a40*/  F2I.FTZ.U32.TRUNC.NTZ R7, R7 ;  /* 0x0000000700077305 */ /* 0x000e22000021f000 */
[----:B------:R-:W-:-:S02]  /*0a50*/  IMAD.U32 R15, RZ, RZ, UR10 ;  /* 0x0000000aff0f7e24 */ /* 0x000fc4000f8e00ff */
[----:B------:R-:W-:Y:S02]  /*0a60*/  IMAD R73, R6, 0x4, R71 ;  /* 0x0000000406497824 */ /* 0x000fe400078e0247 */
[----:B------:R-:W-:Y:S02]  /*0a70*/  IMAD.SHL.U32 R17, R0, 0x40, RZ ;  /* 0x0000004000117824 */ /* 0x000fe400078e00ff */
[----:B------:R-:W-:Y:S02]  /*0a80*/  IMAD R77, R4, 0x4, R73 ;  /* 0x00000004044d7824 */ /* 0x000fe400078e0249 */
[----:B------:R-:W-:Y:S01]  /*0a90*/  IMAD.MOV R0, RZ, RZ, -R0 ;  /* 0x000000ffff007224 */ /* 0x000fe200078e0a00 */
[C---:B------:R-:W-:Y:S01]  /*0aa0*/  LOP3.LUT R62, R17.reuse, R82, RZ, 0xfc, !PT ;  /* 0x00000052113e7212 */ /* 0x040fe200078efcff */
[----:B------:R-:W-:Y:S01]  /*0ab0*/  IMAD R114, R114, 0x4, R77 ;  /* 0x0000000472727824 */ /* 0x000fe200078e024d */
[----:B------:R-:W-:Y:S01]  /*0ac0*/  LOP3.LUT R61, R17, 0x4, R82, 0xfe, !PT ;  /* 0x00000004113d7812 */ /* 0x000fe200078efe52 */
[----:B------:R-:W-:Y:S01]  /*0ad0*/  IMAD R0, R19, R0, R22 ;  /* 0x0000000013007224 */ /* 0x000fe200078e0216 */
[----:B------:R-:W-:Y:S01]  /*0ae0*/  IABS R16, R62 ;  /* 0x0000003e00107213 */ /* 0x000fe20000000000 */
[----:B------:R-:W-:Y:S01]  /*0af0*/  IMAD R115, R115, 0x4, R114 ;  /* 0x0000000473737824 */ /* 0x000fe200078e0272 */
[----:B------:R-:W-:Y:S01]  /*0b00*/  IABS R18, R61 ;  /* 0x0000003d00127213 */ /* 0x000fe20000000000 */
[----:B0-----:R-:W-:Y:S01]  /*0b10*/  IMAD.MOV R24, RZ, RZ, -R7 ;  /* 0x000000ffff187224 */ /* 0x001fe200078e0a07 */
[C-C-:B------:R-:W-:Y:S01]  /*0b20*/  LOP3.LUT R57, R17.reuse, 0x14, R82.reuse, 0xfe, !PT ;  /* 0x0000001411397812 */ /* 0x140fe200078efe52 */
[----:B------:R-:W-:Y:S01]  /*0b30*/  IMAD R4, R4, 0x4, R115 ;  /* 0x0000000404047824 */ /* 0x000fe200078e0273 */
[----:B------:R-:W-:Y:S01]  /*0b40*/  LOP3.LUT R56, R17, 0x18, R82, 0xfe, !PT ;  /* 0x0000001811387812 */ /* 0x000fe200078efe52 */
[----:B------:R-:W-:Y:S01]  /*0b50*/  IMAD.HI.U32 R6, R5, R16, RZ ;  /* 0x0000001005067227 */ /* 0x000fe200078e00ff */
[----:B------:R-:W-:-:S02]  /*0b60*/  IABS R27, R57 ;  /* 0x00000039001b7213 */ /* 0x000fc40000000000 */
[----:B------:R-:W-:Y:S01]  /*0b70*/  IABS R29, R56 ;  /* 0x00000038001d7213 */ /* 0x000fe20000000000 */
[----:B------:R-:W-:Y:S01]  /*0b80*/  IMAD.HI.U32 R14, R5, R18, RZ ;  /* 0x00000012050e7227 */ /* 0x000fe200078e00ff */
[C-C-:B------:R-:W-:Y:S02]  /*0b90*/  LOP3.LUT R60, R17.reuse, 0x8, R82.reuse, 0xfe, !PT ;  /* 0x00000008113c7812 */ /* 0x140fe400078efe52 */
[----:B------:R-:W-:Y:S01]  /*0ba0*/  LOP3.LUT R59, R17, 0xc, R82, 0xfe, !PT ;  /* 0x0000000c113b7812 */ /* 0x000fe200078efe52 */
[----:B------:R-:W-:Y:S01]  /*0bb0*/  IMAD R4, R15, 0x4, R4 ;  /* 0x000000040f047824 */ /* 0x000fe200078e0204 */
[C---:B------:R-:W-:Y:S01]  /*0bc0*/  LOP3.LUT R84, R17.reuse, 0x3c, R82, 0xfe, !PT ;  /* 0x0000003c11547812 */ /* 0x040fe200078efe52 */
[----:B------:R-:W-:Y:S01]  /*0bd0*/  IMAD.MOV R19, RZ, RZ, -R6 ;  /* 0x000000ffff137224 */ /* 0x000fe200078e0a06 */
[----:B------:R-:W-:Y:S01]  /*0be0*/  LOP3.LUT R58, R17, 0x10, R82, 0xfe, !PT ;  /* 0x00000010113a7812 */ /* 0x000fe200078efe52 */
[----:B------:R-:W-:Y:S01]  /*0bf0*/  IMAD R15, R24, R3, RZ ;  /* 0x00000003180f7224 */ /* 0x000fe200078e02ff */
[----:B------:R-:W-:Y:S01]  /*0c00*/  IABS R23, R59 ;  /* 0x0000003b00177213 */ /* 0x000fe20000000000 */
[----:B------:R-:W-:Y:S01]  /*0c10*/  IMAD.MOV.U32 R6, RZ, RZ, RZ ;  /* 0x000000ffff067224 */ /* 0x000fe200078e00ff */
[----:B------:R-:W-:Y:S01]  /*0c20*/  IABS R41, R84 ;  /* 0x0000005400297213 */ /* 0x000fe20000000000 */
[----:B------:R-:W-:Y:S01]  /*0c30*/  IMAD.MOV R21, RZ, RZ, -R14 ;  /* 0x000000ffff157224 */ /* 0x000fe200078e0a0e */
[----:B------:R-:W-:Y:S01]  /*0c40*/  IABS R25, R58 ;  /* 0x0000003a00197213 */ /* 0x000fe20000000000 */
[----:B------:R-:W-:Y:S01]  /*0c50*/  IMAD.HI.U32 R6, R7, R15, R6 ;  /* 0x0000000f07067227 */ /* 0x000fe200078e0006 */
[----:B------:R-:W-:-:S02]  /*0c60*/  LOP3.LUT R55, R17, 0x1c, R82, 0xfe, !PT ;  /* 0x0000001c11377812 */ /* 0x000fc400078efe52 */
[C---:B------:R-:W-:Y:S01]  /*0c70*/  LOP3.LUT R54, R17.reuse, 0x20, R82, 0xfe, !PT ;  /* 0x0000002011367812 */ /* 0x040fe200078efe52 */
[C---:B------:R-:W-:Y:S01]  /*0c80*/  IMAD R7, R2.reuse, R19, R16 ;  /* 0x0000001302077224 */ /* 0x040fe200078e0210 */
[----:B------:R-:W-:Y:S01]  /*0c90*/  LOP3.LUT R85, R17, 0x24, R82, 0xfe, !PT ;  /* 0x0000002411557812 */ /* 0x000fe200078efe52 */
[C---:B------:R-:W-:Y:S01]  /*0ca0*/  IMAD R19, R2.reuse, R21, R18 ;  /* 0x0000001502137224 */ /* 0x040fe200078e0212 */
[----:B------:R-:W-:Y:S01]  /*0cb0*/  IABS R21, R60 ;  /* 0x0000003c00157213 */ /* 0x000fe20000000000 */
[----:B------:R-:W-:Y:S01]  /*0cc0*/  IMAD.HI.U32 R18, R5, R27, RZ ;  /* 0x0000001b05127227 */ /* 0x000fe200078e00ff */
[----:B------:R-:W-:Y:S02]  /*0cd0*/  IABS R22, R55 ;  /* 0x0000003700167213 */ /* 0x000fe40000000000 */
[----:B------:R-:W-:Y:S01]  /*0ce0*/  ISETP.GT.U32.AND P5, PT, R2, R19, PT ;  /* 0x000000130200720c */ /* 0x000fe20003fa4070 */
[----:B------:R-:W-:Y:S01]  /*0cf0*/  IMAD.MOV R18, RZ, RZ, -R18 ;  /* 0x000000ffff127224 */ /* 0x000fe200078e0a12 */
[----:B------:R-:W-:Y:S01]  /*0d00*/  IABS R24, R54 ;  /* 0x0000003600187213 */ /* 0x000fe20000000000 */
[----:B------:R-:W-:Y:S01]  /*0d10*/  IMAD.IADD R15, R20, 0x1, R0 ;  /* 0x00000001140f7824 */ /* 0x000fe200078e0200 */
[----:B------:R-:W-:Y:S01]  /*0d20*/  LOP3.LUT R53, R17, 0x28, R82, 0xfe, !PT ;  /* 0x0000002811357812 */ /* 0x000fe200078efe52 */
[----:B------:R-:W-:Y:S01]  /*0d30*/  IMAD R27, R2, R18, R27 ;  /* 0x00000012021b7224 */ /* 0x000fe200078e021b */
[----:B------:R-:W-:Y:S01]  /*0d40*/  LOP3.LUT R18, R63, 0x3f, RZ, 0xc0, !PT ;  /* 0x0000003f3f127812 */ /* 0x000fe200078ec0ff */
[----:B------:R-:W-:Y:S01]  /*0d50*/  IMAD.HI.U32 R20, R5, R29, RZ ;  /* 0x0000001d05147227 */ /* 0x000fe200078e00ff */
[----:B------:R-:W-:-:S02]  /*0d60*/  IABS R26, R85 ;  /* 0x00000055001a7213 */ /* 0x000fc40000000000 */
[----:B------:R-:W-:Y:S01]  /*0d70*/  IABS R28, R53 ;  /* 0x00000035001c7213 */ /* 0x000fe20000000000 */
[----:B------:R-:W-:Y:S01]  /*0d80*/  IMAD.MOV R20, RZ, RZ, -R20 ;  /* 0x000000ffff147224 */ /* 0x000fe200078e0a14 */
[C---:B------:R-:W-:Y:S01]  /*0d90*/  ISETP.GT.U32.AND P4, PT, R2.reuse, R7, PT ;  /* 0x000000070200720c */ /* 0x040fe20003f84070 */
[----:B------:R-:W-:Y:S01]  /*0da0*/  IMAD R52, R15, 0x40, R18 ;  /* 0x000000400f347824 */ /* 0x000fe200078e0212 */
[C-C-:B------:R-:W-:Y:S01]  /*0db0*/  LOP3.LUT R51, R17.reuse, 0x2c, R82.reuse, 0xfe, !PT ;  /* 0x0000002c11337812 */ /* 0x140fe200078efe52 */
[----:B------:R-:W-:Y:S01]  /*0dc0*/  IMAD R29, R2, R20, R29 ;  /* 0x00000014021d7224 */ /* 0x000fe200078e021d */
[--C-:B------:R-:W-:Y:S01]  /*0dd0*/  LOP3.LUT R50, R17, 0x30, R82.reuse, 0xfe, !PT ;  /* 0x0000003011327812 */ /* 0x100fe200078efe52 */
[----:B------:R-:W-:Y:S01]  /*0de0*/  IMAD.HI.U32 R0, R5, R21, RZ ;  /* 0x0000001505007227 */ /* 0x000fe200078e00ff */
[----:B------:R-:W-:Y:S02]  /*0df0*/  IABS R20, R52 ;  /* 0x0000003400147213 */ /* 0x000fe40000000000 */
[----:B------:R-:W-:Y:S01]  /*0e00*/  LOP3.LUT R83, R17, 0x34, R82, 0xfe, !PT ;  /* 0x0000003411537812 */ /* 0x000fe200078efe52 */
[----:B------:R-:W-:-:S02]  /*0e10*/  IMAD.MOV R0, RZ, RZ, -R0 ;  /* 0x000000ffff007224 */ /* 0x000fc400078e0a00 */
[----:B------:R-:W-:-:S04]  /*0e20*/  IMAD.HI.U32 R6, R6, R20, RZ ;  /* 0x0000001406067227 */ /* 0x000fc800078e00ff */
[----:B------:R-:W-:Y:S02]  /*0e30*/  IMAD.MOV R6, RZ, RZ, -R6 ;  /* 0x000000ffff067224 */ /* 0x000fe400078e0a06 */
[----:B------:R-:W-:-:S04]  /*0e40*/  IMAD.HI.U32 R14, R5, R23, RZ ;  /* 0x00000017050e7227 */ /* 0x000fc800078e00ff */
[----:B------:R-:W-:Y:S02]  /*0e50*/  IMAD R6, R3, R6, R20 ;  /* 0x0000000603067224 */ /* 0x000fe400078e0214 */
[----:B------:R-:W-:-:S03]  /*0e60*/  IMAD.HI.U32 R20, R5, R41, RZ ;  /* 0x0000002905147227 */ /* 0x000fc600078e00ff */
[----:B------:R-:W-:Y:S01]  /*0e70*/  ISETP.GT.U32.AND P0, PT, R3, R6, PT ;  /* 0x000000060300720c */ /* 0x000fe20003f04070 */
[----:B------:R-:W-:Y:S02]  /*0e80*/  IMAD R21, R2, R0, R21 ;  /* 0x0000000002157224 */ /* 0x000fe400078e0215 */
[----:B------:R-:W-:-:S03]  /*0e90*/  IMAD.HI.U32 R16, R5, R25, RZ ;  /* 0x0000001905107227 */ /* 0x000fc600078e00ff */
[C---:B------:R-:W-:Y:S01]  /*0ea0*/  ISETP.GT.U32.AND P1, PT, R2.reuse, R21, PT ;  /* 0x000000150200720c */ /* 0x040fe20003f24070 */
[----:B------:R-:W-:Y:S02]  /*0eb0*/  IMAD.MOV R14, RZ, RZ, -R14 ;  /* 0x000000ffff0e7224 */ /* 0x000fe400078e0a0e */
[----:B------:R-:W-:Y:S02]  /*0ec0*/  IMAD.MOV R20, RZ, RZ, -R20 ;  /* 0x000000ffff147224 */ /* 0x000fe400078e0a14 */
[----:B------:R-:W-:Y:S02]  /*0ed0*/  IMAD.MOV R16, RZ, RZ, -R16 ;  /* 0x000000ffff107224 */ /* 0x000fe400078e0a10 */
[C---:B------:R-:W-:Y:S02]  /*0ee0*/  IMAD R23, R2.reuse, R14, R23 ;  /* 0x0000000e02177224 */ /* 0x040fe400078e0217 */
[C---:B------:R-:W-:Y:S02]  /*0ef0*/  IMAD R41, R2.reuse, R20, R41 ;  /* 0x0000001402297224 */ /* 0x040fe400078e0229 */
[C---:B------:R-:W-:Y:S01]  /*0f00*/  IMAD R25, R2.reuse, R16, R25 ;  /* 0x0000001002197224 */ /* 0x040fe200078e0219 */
[----:B------:R-:W-:Y:S01]  /*0f10*/  ISETP.GT.U32.AND P3, PT, R2, R23, PT ;  /* 0x000000170200720c */ /* 0x000fe20003f64070 */
[----:B------:R-:W-:Y:S01]  /*0f20*/  @!P0 IMAD.IADD R6, R6, 0x1, -R3 ;  /* 0x0000000106068824 */ /* 0x000fe200078e0a03 */
[C---:B------:R-:W-:Y:S01]  /*0f30*/  ISETP.GT.U32.AND P6, PT, R2.reuse, R41, PT ;  /* 0x000000290200720c */ /* 0x040fe20003fc4070 */
[----:B------:R-:W-:Y:S01]  /*0f40*/  IMAD.HI.U32 R0, R5, R22, RZ ;  /* 0x0000001605007227 */ /* 0x000fe200078e00ff */
[----:B------:R-:W-:-:S02]  /*0f50*/  ISETP.GT.U32.AND P2, PT, R2, R25, PT ;  /* 0x000000190200720c */ /* 0x000fc40003f44070 */
[----:B------:R-:W-:Y:S01]  /*0f60*/  ISETP.GT.U32.AND P0, PT, R3, R6, PT ;  /* 0x000000060300720c */ /* 0x000fe20003f04070 */
[----:B------:R-:W-:Y:S02]  /*0f70*/  @!P5 IMAD.IADD R19, R19, 0x1, -R2 ;  /* 0x000000011313d824 */ /* 0x000fe400078e0a02 */
[----:B------:R-:W-:-:S04]  /*0f80*/  IMAD.HI.U32 R14, R5, R24, RZ ;  /* 0x00000018050e7227 */ /* 0x000fc800078e00ff */
[----:B------:R-:W-:-:S04]  /*0f90*/  IMAD.HI.U32 R15, R5, R26, RZ ;  /* 0x0000001a050f7227 */ /* 0x000fc800078e00ff */
[----:B------:R-:W-:Y:S01]  /*0fa0*/  IMAD.MOV R31, RZ, RZ, -R0 ;  /* 0x000000ffff1f7224 */ /* 0x000fe200078e0a00 */
[----:B------:R-:W-:Y:S01]  /*0fb0*/  LOP3.LUT R0, R17, 0x38, R82, 0xfe, !PT ;  /* 0x0000003811007812 */ /* 0x000fe200078efe52 */
[----:B------:R-:W-:Y:S01]  /*0fc0*/  @!P1 IMAD.IADD R21, R21, 0x1, -R2 ;  /* 0x0000000115159824 */ /* 0x000fe200078e0a02 */
[C---:B------:R-:W-:Y:S01]  /*0fd0*/  ISETP.GT.U32.AND P1, PT, R2.reuse, R19, PT ;  /* 0x000000130200720c */ /* 0x040fe20003f24070 */
[----:B------:R-:W-:Y:S02]  /*0fe0*/  IMAD.MOV R33, RZ, RZ, -R14 ;  /* 0x000000ffff217224 */ /* 0x000fe400078e0a0e */
[----:B------:R-:W-:Y:S01]  /*0ff0*/  IMAD.HI.U32 R16, R5, R28, RZ ;  /* 0x0000001c05107227 */ /* 0x000fe200078e00ff */
[----:B------:R-:W-:-:S03]  /*1000*/  ISETP.GT.U32.AND P5, PT, R2, R21, PT ;  /* 0x000000150200720c */ /* 0x000fc60003fa4070 */
[----:B------:R-:W-:Y:S02]  /*1010*/  IMAD.MOV R35, RZ, RZ, -R15 ;  /* 0x000000ffff237224 */ /* 0x000fe400078e0a0f */
[C---:B------:R-:W-:Y:S01]  /*1020*/  IMAD R15, R2.reuse, R31, R22 ;  /* 0x0000001f020f7224 */ /* 0x040fe200078e0216 */
[----:B------:R-:W-:Y:S01]  /*1030*/  IABS R22, R51 ;  /* 0x0000003300167213 */ /* 0x000fe20000000000 */
[----:B------:R-:W-:Y:S01]  /*1040*/  IMAD R31, R2, R33, R24 ;  /* 0x00000021021f7224 */ /* 0x000fe200078e0218 */
[----:B------:R-:W-:Y:S01]  /*1050*/  IABS R24, R50 ;  /* 0x0000003200187213 */ /* 0x000fe20000000000 */
[----:B------:R-:W-:Y:S02]  /*1060*/  IMAD.MOV R37, RZ, RZ, -R16 ;  /* 0x000000ffff257224 */ /* 0x000fe400078e0a10 */
[--C-:B------:R-:W-:Y:S02]  /*1070*/  @!P6 IMAD.IADD R41, R41, 0x1, -R2.reuse ;  /* 0x000000012929e824 */ /* 0x100fe400078e0a02 */
[----:B------:R-:W-:-:S02]  /*1080*/  @!P3 IMAD.IADD R23, R23, 0x1, -R2 ;  /* 0x000000011717b824 */ /* 0x000fc400078e0a02 */
[C---:B------:R-:W-:Y:S01]  /*1090*/  IMAD R33, R2.reuse, R35, R26 ;  /* 0x0000002302217224 */ /* 0x040fe200078e021a */
[----:B------:R-:W-:Y:S01]  /*10a0*/  IABS R26, R83 ;  /* 0x00000053001a7213 */ /* 0x000fe20000000000 */
[----:B------:R-:W-:Y:S01]  /*10b0*/  IMAD R35, R2, R37, R28 ;  /* 0x0000002502237224 */ /* 0x000fe200078e021c */
[----:B------:R-:W-:Y:S01]  /*10c0*/  IABS R28, R0 ;  /* 0x00000000001c7213 */ /* 0x000fe20000000000 */
[----:B------:R-:W-:Y:S01]  /*10d0*/  @!P0 IMAD.IADD R6, R6, 0x1, -R3 ;  /* 0x0000000106068824 */ /* 0x000fe200078e0a03 */
[C---:B------:R-:W-:Y:S01]  /*10e0*/  ISETP.GT.U32.AND P0, PT, R2.reuse, R41, PT ;  /* 0x000000290200720c */ /* 0x040fe20003f04070 */
[----:B------:R-:W-:Y:S01]  /*10f0*/  @!P2 IMAD.IADD R25, R25, 0x1, -R2 ;  /* 0x000000011919a824 */ /* 0x000fe200078e0a02 */
[----:B------:R-:W-:Y:S01]  /*1100*/  ISETP.GT.U32.AND P2, PT, R2, R23, PT ;  /* 0x000000170200720c */ /* 0x000fe20003f44070 */
[C---:B------:R-:W-:Y:S01]  /*1110*/  IMAD.HI.U32 R14, R5.reuse, R22, RZ ;  /* 0x00000016050e7227 */ /* 0x040fe200078e00ff */
[----:B------:R-:W-:Y:S02]  /*1120*/  LOP3.LUT R3, R82, 0x4, RZ, 0xfc, !PT ;  /* 0x0000000452037812 */ /* 0x000fe400078efcff */
[----:B------:R-:W-:Y:S01]  /*1130*/  ISETP.GT.U32.AND P3, PT, R2, R25, PT ;  /* 0x000000190200720c */ /* 0x000fe20003f64070 */
[----:B------:R-:W-:-:S04]  /*1140*/  IMAD.HI.U32 R16, R5, R24, RZ ;  /* 0x0000001805107227 */ /* 0x000fc800078e00ff */
[----:B------:R-:W-:-:S04]  /*1150*/  IMAD.HI.U32 R17, R5, R26, RZ ;  /* 0x0000001a05117227 */ /* 0x000fc800078e00ff */
[--C-:B------:R-:W-:Y:S01]  /*1160*/  @!P4 IMAD.IADD R7, R7, 0x1, -R2.reuse ;  /* 0x000000010707c824 */ /* 0x100fe200078e0a02 */
[C---:B------:R-:W-:Y:S01]  /*1170*/  ISETP.GT.U32.AND P4, PT, R2.reuse, R27, PT ;  /* 0x0000001b0200720c */ /* 0x040fe20003f84070 */
[----:B------:R-:W-:Y:S01]  /*1180*/  @!P1 IMAD.IADD R19, R19, 0x1, -R2 ;  /* 0x0000000113139824 */ /* 0x000fe200078e0a02 */
[C---:B------:R-:W-:Y:S01]  /*1190*/  ISETP.GT.U32.AND P1, PT, R2.reuse, R31, PT ;  /* 0x0000001f0200720c */ /* 0x040fe20003f24070 */
[----:B------:R-:W-:Y:S01]  /*11a0*/  IMAD.MOV R37, RZ, RZ, -R14 ;  /* 0x000000ffff257224 */ /* 0x000fe200078e0a0e */
[----:B------:R-:W-:Y:S01]  /*11b0*/  ISETP.GT.U32.AND P6, PT, R2, R7, PT ;  /* 0x000000070200720c */ /* 0x000fe20003fc4070 */
[----:B------:R-:W-:Y:S01]  /*11c0*/  IMAD.MOV R39, RZ, RZ, -R16 ;  /* 0x000000ffff277224 */ /* 0x000fe200078e0a10 */
[----:B------:R-:W-:Y:S01]  /*11d0*/  SHF.R.U32.HI R16, RZ, 0x5, R63 ;  /* 0x00000005ff107819 */ /* 0x000fe2000001163f */
[----:B------:R-:W-:-:S03]  /*11e0*/  IMAD.HI.U32 R14, R5, R28, RZ ;  /* 0x0000001c050e7227 */ /* 0x000fc600078e00ff */
[----:B------:R-:W-:Y:S01]  /*11f0*/  R2UR UR7, R16 ;  /* 0x00000000100772ca */ /* 0x000fe200000e0000 */
[----:B------:R-:W-:Y:S02]  /*1200*/  IMAD.MOV R43, RZ, RZ, -R17 ;  /* 0x000000ffff2b7224 */ /* 0x000fe400078e0a11 */
[C---:B------:R-:W-:Y:S02]  /*1210*/  IMAD R17, R2.reuse, R39, R24 ;  /* 0x0000002702117224 */ /* 0x040fe400078e0218 */
[----:B------:R-:W-:Y:S02]  /*1220*/  IMAD.MOV R39, RZ, RZ, -R14 ;  /* 0x000000ffff277224 */ /* 0x000fe400078e0a0e */
[C---:B------:R-:W-:Y:S01]  /*1230*/  IMAD R5, R2.reuse, R37, R22 ;  /* 0x0000002502057224 */ /* 0x040fe200078e0216 */
[----:B------:R-:W0:Y:S01]  /*1240*/  LDS R14, [UR13] ;  /* 0x0000000dff0e7984 */ /* 0x000e220008000800 */
[C---:B------:R-:W-:Y:S02]  /*1250*/  IMAD R39, R2.reuse, R39, R28 ;  /* 0x0000002702277224 */ /* 0x040fe400078e021c */
[--C-:B------:R-:W-:Y:S01]  /*1260*/  @!P0 IMAD.IADD R41, R41, 0x1, -R2.reuse ;  /* 0x0000000129298824 */ /* 0x100fe200078e0a02 */
[C---:B------:R-:W-:Y:S01]  /*1270*/  ISETP.GT.U32.AND P0, PT, R2.reuse, R29, PT ;  /* 0x0000001d0200720c */ /* 0x040fe20003f04070 */
        /* <DEDUP_REMOVED lines=8> */
[----:B------:R-:W-:Y:S01]  /*1300*/  @!P1 IMAD.IADD R31, R31, 0x1, -R2 ;  /* 0x000000011f1f9824 */ /* 0x000fe200078e0a02 */
[C---:B------:R-:W-:Y:S01]  /*1310*/  ISETP.GT.U32.AND P1, PT, R2.reuse, R39, PT ;  /* 0x000000270200720c */ /* 0x040fe20003f24070 */
[C---:B------:R-:W-:Y:S01]  /*1320*/  IMAD R37, R2.reuse, R43, R26 ;  /* 0x0000002b02257224 */ /* 0x040fe200078e021a */
[----:B------:R-:W-:Y:S01]  /*1330*/  USHF.L.U32 UR5, UR7, 0x3, URZ ;  /* 0x0000000307057899 */ /* 0x000fe200080006ff */
[--C-:B------:R-:W-:Y:S01]  /*1340*/  @!P6 IMAD.IADD R7, R7, 0x1, -R2.reuse ;  /* 0x000000010707e824 */ /* 0x100fe200078e0a02 */
[C---:B------:R-:W-:Y:S01]  /*1350*/  ISETP.GT.U32.AND P6, PT, R2.reuse, R15, PT ;  /* 0x0000000f0200720c */ /* 0x040fe20003fc4070 */
[--C-:B------:R-:W-:Y:S01]  /*1360*/  @!P0 IMAD.IADD R29, R29, 0x1, -R2.reuse ;  /* 0x000000011d1d8824 */ /* 0x100fe200078e0a02 */
[C---:B------:R-:W-:Y:S01]  /*1370*/  ISETP.GT.U32.AND P0, PT, R2.reuse, R37, PT ;  /* 0x000000250200720c */ /* 0x040fe20003f04070 */
[--C-:B------:R-:W-:Y:S01]  /*1380*/  @!P2 IMAD.IADD R35, R35, 0x1, -R2.reuse ;  /* 0x000000012323a824 */ /* 0x100fe200078e0a02 */
[----:B------:R-:W-:Y:S01]  /*1390*/  USHF.L.U32 UR4, UR7, 0x15, URZ ;  /* 0x0000001507047899 */ /* 0x000fe200080006ff */
[--C-:B------:R-:W-:Y:S01]  /*13a0*/  @!P5 IMAD.IADD R33, R33, 0x1, -R2.reuse ;  /* 0x000000012121d824 */ /* 0x100fe200078e0a02 */
[C---:B------:R-:W-:Y:S01]  /*13b0*/  ISETP.GT.U32.AND P5, PT, R2.reuse, R29, PT ;  /* 0x0000001d0200720c */ /* 0x040fe20003fa4070 */
[--C-:B------:R-:W-:Y:S01]  /*13c0*/  @!P3 IMAD.IADD R5, R5, 0x1, -R2.reuse ;  /* 0x000000010505b824 */ /* 0x100fe200078e0a02 */
[----:B------:R-:W-:Y:S01]  /*13d0*/  ISETP.GT.U32.AND P3, PT, R2, R31, PT ;  /* 0x0000001f0200720c */ /* 0x000fe20003f64070 */
[--C-:B------:R-:W-:Y:S01]  /*13e0*/  @!P4 IMAD.IADD R17, R17, 0x1, -R2.reuse ;  /* 0x000000011111c824 */ /* 0x100fe200078e0a02 */
[----:B------:R-:W-:Y:S01]  /*13f0*/  ISETP.GE.AND P4, PT, R52, RZ, PT ;  /* 0x000000ff3400720c */ /* 0x000fe20003f86270 */
[--C-:B------:R-:W-:Y:S01]  /*1400*/  @!P1 IMAD.IADD R39, R39, 0x1, -R2.reuse ;  /* 0x0000000127279824 */ /* 0x100fe200078e0a02 */
[C---:B------:R-:W-:Y:S01]  /*1410*/  ISETP.GT.U32.AND P1, PT, R2.reuse, R35, PT ;  /* 0x000000230200720c */ /* 0x040fe20003f24070 */
[--C-:B------:R-:W-:Y:S01]  /*1420*/  @!P6 IMAD.IADD R15, R15, 0x1, -R2.reuse ;  /* 0x000000010f0fe824 */ /* 0x100fe200078e0a02 */
[C---:B------:R-:W-:Y:S01]  /*1430*/  ISETP.GT.U32.AND P6, PT, R2.reuse, R27, PT ;  /* 0x0000001b0200720c */ /* 0x040fe20003fc4070 */
[----:B------:R-:W-:Y:S01]  /*1440*/  @!P0 IMAD.IADD R37, R37, 0x1, -R2 ;  /* 0x0000000125258824 */ /* 0x000fe200078e0a02 */
[----:B------:R-:W-:Y:S01]  /*1450*/  PLOP3.LUT P0, PT, PT, PT, UP1, 0x80, 0x8 ;  /* 0x000000000008781c */ /* 0x000fe20003f0f018 */
[----:B------:R-:W-:Y:S01]  /*1460*/  IMAD R47, R47, 0x4, R4 ;  /* 0x000000042f2f7824 */ /* 0x000fe200078e0204 */
[C---:B------:R-:W-:Y:S01]  /*1470*/  ISETP.GT.U32.AND P2, PT, R2.reuse, R15, PT ;  /* 0x0000000f0200720c */ /* 0x040fe20003f44070 */
[--C-:B------:R-:W-:Y:S01]  /*1480*/  @!P5 IMAD.IADD R29, R29, 0x1, -R2.reuse ;  /* 0x000000011d1dd824 */ /* 0x100fe200078e0a02 */
[C---:B------:R-:W-:Y:S01]  /*1490*/  ISETP.GT.U32.AND P5, PT, R2.reuse, R39, PT ;  /* 0x000000270200720c */ /* 0x040fe20003fa4070 */
[----:B------:R-:W-:Y:S01]  /*14a0*/  @!P3 IMAD.IADD R31, R31, 0x1, -R2 ;  /* 0x000000011f1fb824 */ /* 0x000fe200078e0a02 */
[C---:B------:R-:W-:Y:S01]  /*14b0*/  ISETP.GT.U32.AND P3, PT, R2.reuse, R17, PT ;  /* 0x000000110200720c */ /* 0x040fe20003f64070 */
[----:B------:R-:W-:Y:S01]  /*14c0*/  @!P4 IMAD.MOV R6, RZ, RZ, -R6 ;  /* 0x000000ffff06c224 */ /* 0x000fe200078e0a06 */
[----:B------:R-:W-:Y:S01]  /*14d0*/  ISETP.GT.U32.AND P4, PT, R2, R37, PT ;  /* 0x000000250200720c */ /* 0x000fe20003f84070 */
[--C-:B------:R-:W-:Y:S01]  /*14e0*/  @!P1 IMAD.IADD R35, R35, 0x1, -R2.reuse ;  /* 0x0000000123239824 */ /* 0x100fe200078e0a02 */
[----:B------:R-:W-:Y:S01]  /*14f0*/  ISETP.GE.AND P1, PT, R62, RZ, PT ;  /* 0x000000ff3e00720c */ /* 0x000fe20003f26270 */
[--C-:B------:R-:W-:Y:S01]  /*1500*/  @!P6 IMAD.IADD R27, R27, 0x1, -R2.reuse ;  /* 0x000000011b1be824 */ /* 0x100fe200078e0a02 */
[C---:B------:R-:W-:Y:S01]  /*1510*/  ISETP.GT.U32.AND P6, PT, R2.reuse, R33, PT ;  /* 0x000000210200720c */ /* 0x040fe20003fc4070 */
[----:B------:R-:W-:Y:S01]  /*1520*/  ULOP3.LUT UR5, UR5, 0x20, URZ, 0xc0, !UPT ;  /* 0x0000002005057892 */ /* 0x000fe2000f8ec0ff */
[----:B------:R-:W-:Y:S01]  /*1530*/  ISETP.LT.AND P0, PT, R3, UR8, P0 ;  /* 0x0000000803007c0c */ /* 0x000fe20008701270 */
[--C-:B------:R-:W-:Y:S01]  /*1540*/  @!P2 IMAD.IADD R15, R15, 0x1, -R2.reuse ;  /* 0x000000010f0fa824 */ /* 0x100fe200078e0a02 */
[----:B------:R-:W-:Y:S01]  /*1550*/  ISETP.GT.U32.AND P2, PT, R2, R5, PT ;  /* 0x000000050200720c */ /* 0x000fe20003f44070 */
[--C-:B------:R-:W-:Y:S01]  /*1560*/  @!P5 IMAD.IADD R39, R39, 0x1, -R2.reuse ;  /* 0x000000012727d824 */ /* 0x100fe200078e0a02 */
[----:B------:R-:W-:Y:S01]  /*1570*/  ISETP.GE.AND P5, PT, R58, RZ, PT ;  /* 0x000000ff3a00720c */ /* 0x000fe20003fa6270 */
[--C-:B------:R-:W-:Y:S01]  /*1580*/  @!P3 IMAD.IADD R17, R17, 0x1, -R2.reuse ;  /* 0x000000011111b824 */ /* 0x100fe200078e0a02 */
[----:B------:R-:W-:Y:S01]  /*1590*/  ISETP.GE.AND P3, PT, R60, RZ, PT ;  /* 0x000000ff3c00720c */ /* 0x000fe20003f66270 */
[--C-:B------:R-:W-:Y:S01]  /*15a0*/  @!P4 IMAD.IADD R37, R37, 0x1, -R2.reuse ;  /* 0x000000012525c824 */ /* 0x100fe200078e0a02 */
[----:B------:R-:W-:Y:S01]  /*15b0*/  ISETP.GE.AND P4, PT, R59, RZ, PT ;  /* 0x000000ff3b00720c */ /* 0x000fe20003f86270 */
[----:B------:R-:W-:Y:S01]  /*15c0*/  @!P1 IMAD.MOV R7, RZ, RZ, -R7 ;  /* 0x000000ffff079224 */ /* 0x000fe200078e0a07 */
[----:B------:R-:W-:Y:S01]  /*15d0*/  ISETP.GE.AND P1, PT, R57, RZ, PT ;  /* 0x000000ff3900720c */ /* 0x000fe20003f26270 */
[--C-:B------:R-:W-:Y:S01]  /*15e0*/  @!P6 IMAD.IADD R33, R33, 0x1, -R2.reuse ;  /* 0x000000012121e824 */ /* 0x100fe200078e0a02 */
[----:B------:R-:W-:Y:S01]  /*15f0*/  ISETP.NE.AND P6, PT, R8, RZ, PT ;  /* 0x000000ff0800720c */ /* 0x000fe20003fc5270 */
[----:B------:R-:W-:Y:S01]  /*1600*/  IMAD.MOV.U32 R3, RZ, RZ, R19 ;  /* 0x000000ffff037224 */ /* 0x000fe200078e0013 */
[----:B0-----:R-:W-:Y:S01]  /*1610*/  R2UR UR12, R14 ;  /* 0x000000000e0c72ca */ /* 0x001fe200000e0000 */
[----:B------:R-:W-:Y:S01]  /*1620*/  @!P2 IMAD.IADD R5, R5, 0x1, -R2 ;  /* 0x000000010505a824 */ /* 0x000fe200078e0a02 */
[----:B------:R-:W-:Y:S01]  /*1630*/  BAR.SYNC.DEFER_BLOCKING 0x0 ;  /* 0x0000000000007b1d */ /* 0x000fe20000010000 */
[----:B------:R-:W-:Y:S01]  /*1640*/  ISETP.GE.AND P2, PT, R61, RZ, PT ;  /* 0x000000ff3d00720c */ /* 0x000fe20003f46270 */
[----:B------:R-:W-:Y:S01]  /*1650*/  @!P5 IMAD.MOV R25, RZ, RZ, -R25 ;  /* 0x000000ffff19d224 */ /* 0x000fe200078e0a19 */
[----:B------:R-:W-:Y:S01]  /*1660*/  ISETP.GE.AND P5, PT, R85, RZ, PT ;  /* 0x000000ff5500720c */ /* 0x000fe20003fa6270 */
[----:B------:R-:W-:Y:S01]  /*1670*/  @!P3 IMAD.MOV R21, RZ, RZ, -R21 ;  /* 0x000000ffff15b224 */ /* 0x000fe200078e0a15 */
[----:B------:R-:W-:Y:S01]  /*1680*/  ISETP.GE.AND P3, PT, R55, RZ, PT ;  /* 0x000000ff3700720c */ /* 0x000fe20003f66270 */
[----:B------:R-:W-:Y:S01]  /*1690*/  @!P4 IMAD.MOV R23, RZ, RZ, -R23 ;  /* 0x000000ffff17c224 */ /* 0x000fe200078e0a17 */
[----:B------:R-:W-:Y:S01]  /*16a0*/  ISETP.GE.AND P4, PT, R54, RZ, PT ;  /* 0x000000ff3600720c */ /* 0x000fe20003f86270 */
[----:B------:R-:W-:Y:S01]  /*16b0*/  @!P1 IMAD.MOV R27, RZ, RZ, -R27 ;  /* 0x000000ffff1b9224 */ /* 0x000fe200078e0a1b */
[----:B------:R-:W-:Y:S01]  /*16c0*/  ISETP.GE.AND P1, PT, R53, RZ, PT ;  /* 0x000000ff3500720c */ /* 0x000fe20003f26270 */
[----:B------:R-:W-:Y:S01]  /*16d0*/  ULOP3.LUT UR4, UR4, 0x600000, URZ, 0xc0, !UPT ;  /* 0x0060000004047892 */ /* 0x000fe2000f8ec0ff */
[----:B------:R-:W-:-:S02]  /*16e0*/  @!P6 LOP3.LUT R6, RZ, R8, RZ, 0x33, !PT ;  /* 0x00000008ff06e212 */ /* 0x000fc400078e33ff */
        /* <DEDUP_REMOVED lines=11> */
[----:B------:R-:W-:Y:S01]  /*17a0*/  IMAD R43, R6, UR9, RZ ;  /* 0x00000009062b7c24 */ /* 0x000fe2000f8e02ff */
[----:B------:R-:W-:Y:S01]  /*17b0*/  UIADD3 UR9, UPT, UPT, UR5, UR4, UR12 ;  /* 0x0000000405097290 */ /* 0x000fe2000fffe00c */
[----:B------:R-:W-:-:S02]  /*17c0*/  @!P6 IMAD.MOV R41, RZ, RZ, -R41 ;  /* 0x000000ffff29e224 */ /* 0x000fc400078e0a29 */
[----:B------:R-:W-:Y:S01]  /*17d0*/  @!P2 IMAD.MOV R29, RZ, RZ, -R29 ;  /* 0x000000ffff1da224 */ /* 0x000fe200078e0a1d */
[----:B------:R-:W-:Y:S01]  /*17e0*/  ISETP.NE.AND P2, PT, R9, RZ, PT ;  /* 0x000000ff0900720c */ /* 0x000fe20003f45270 */
[----:B------:R-:W-:Y:S01]  /*17f0*/  IMAD.SHL.U32 R42, R43, 0x2, RZ ;  /* 0x000000022b2a7824 */ /* 0x000fe200078e00ff */
[----:B------:R-:W-:Y:S01]  /*1800*/  UMOV UR5, 0x1 ;  /* 0x0000000100057882 */ /* 0x000fe20000000000 */
[----:B------:R-:W-:Y:S01]  /*1810*/  @!P3 IMAD.MOV R5, RZ, RZ, -R5 ;  /* 0x000000ffff05b224 */ /* 0x000fe200078e0a05 */
[C---:B------:R-:W-:Y:S01]  /*1820*/  SEL R22, R34.reuse, R23, !P2 ;  /* 0x0000001722167207 */ /* 0x040fe20005000000 */
[----:B------:R-:W-:Y:S01]  /*1830*/  @!P4 IMAD.MOV R17, RZ, RZ, -R17 ;  /* 0x000000ffff11c224 */ /* 0x000fe200078e0a11 */
[C---:B------:R-:W-:Y:S01]  /*1840*/  SEL R23, R34.reuse, R25, !P2 ;  /* 0x0000001922177207 */ /* 0x040fe20005000000 */
[----:B------:R-:W-:Y:S01]  /*1850*/  @!P5 IMAD.MOV R37, RZ, RZ, -R37 ;  /* 0x000000ffff25d224 */ /* 0x000fe200078e0a25 */
[C---:B------:R-:W-:Y:S01]  /*1860*/  SEL R24, R34.reuse, R27, !P2 ;  /* 0x0000001b22187207 */ /* 0x040fe20005000000 */
[----:B------:R-:W-:Y:S01]  /*1870*/  @!P1 IMAD.MOV R39, RZ, RZ, -R39 ;  /* 0x000000ffff279224 */ /* 0x000fe200078e0a27 */
[----:B------:R-:W-:Y:S01]  /*1880*/  SEL R25, R34, R29, !P2 ;  /* 0x0000001d22197207 */ /* 0x000fe20005000000 */
[----:B-----5:R-:W-:Y:S01]  /*1890*/  VIADD R4, R42, UR16 ;  /* 0x000000102a047c36 */ /* 0x020fe20008000000 */
[----:B------:R-:W-:-:S02]  /*18a0*/  SEL R27, R34, R31, !P2 ;  /* 0x0000001f221b7207 */ /* 0x000fc40005000000 */
[C---:B------:R-:W-:Y:S01]  /*18b0*/  SEL R28, R34.reuse, R33, !P2 ;  /* 0x00000021221c7207 */ /* 0x040fe20005000000 */
[----:B------:R-:W-:Y:S01]  /*18c0*/  IMAD R4, R47, 0x2, R4 ;  /* 0x000000022f047824 */ /* 0x000fe200078e0204 */
[C---:B------:R-:W-:Y:S02]  /*18d0*/  SEL R19, R34.reuse, R7, !P2 ;  /* 0x0000000722137207 */ /* 0x040fe40005000000 */
[C---:B------:R-:W-:Y:S02]  /*18e0*/  SEL R20, R34.reuse, R3, !P2 ;  /* 0x0000000322147207 */ /* 0x040fe40005000000 */
[C---:B------:R-:W-:Y:S02]  /*18f0*/  SEL R21, R34.reuse, R21, !P2 ;  /* 0x0000001522157207 */ /* 0x040fe40005000000 */
[C---:B------:R-:W-:Y:S02]  /*1900*/  SEL R26, R34.reuse, R15, !P2 ;  /* 0x0000000f221a7207 */ /* 0x040fe40005000000 */
[----:B------:R-:W-:-:S02]  /*1910*/  SEL R29, R34, R35, !P2 ;  /* 0x00000023221d7207 */ /* 0x000fc40005000000 */
[C---:B------:R-:W-:Y:S02]  /*1920*/  SEL R30, R34.reuse, R5, !P2 ;  /* 0x00000005221e7207 */ /* 0x040fe40005000000 */
[C---:B------:R-:W-:Y:S02]  /*1930*/  SEL R31, R34.reuse, R17, !P2 ;  /* 0x00000011221f7207 */ /* 0x040fe40005000000 */
[C---:B------:R-:W-:Y:S02]  /*1940*/  SEL R32, R34.reuse, R37, !P2 ;  /* 0x0000002522207207 */ /* 0x040fe40005000000 */
[C---:B------:R-:W-:Y:S02]  /*1950*/  SEL R33, R34.reuse, R39, !P2 ;  /* 0x0000002722217207 */ /* 0x040fe40005000000 */
[----:B------:R-:W-:Y:S02]  /*1960*/  SEL R34, R34, R41, !P2 ;  /* 0x0000002922227207 */ /* 0x000fe40005000000 */
[----:B------:R-:W-:-:S02]  /*1970*/  LOP3.LUT P4, RZ, R63, 0xff, RZ, 0xc0, !PT ;  /* 0x000000ff3fff7812 */ /* 0x000fc4000788c0ff */
[----:B------:R-:W-:Y:S02]  /*1980*/  PLOP3.LUT P1, PT, PT, PT, UP1, 0x80, 0x8 ;  /* 0x000000000008781c */ /* 0x000fe40003f2f018 */
[----:B------:R-:W-:Y:S01]  /*1990*/  PLOP3.LUT P2, PT, PT, PT, UP1, 0x80, 0x8 ;  /* 0x000000000008781c */ /* 0x000fe20003f4f018 */
[----:B------:R-:W-:-:S12]  /*19a0*/  BRA.U UP0, `(.L_x_5) ;  /* 0x0000000100187547 */ /* 0x000fd8000b800000 */
[----:B------:R-:W-:Y:S01]  /*19b0*/  ELECT P3, URZ, PT ;  /* 0x0000000000ff782f */ /* 0x000fe20003860000 */
[----:B------:R-:W-:Y:S01]  /*19c0*/  IMAD.MOV.U32 R2, RZ, RZ, 0x1 ;  /* 0x00000001ff027424 */ /* 0x000fe200078e00ff */
[----:B------:R-:W-:Y:S01]  /*19d0*/  UMOV UR4, 0x40 ;  /* 0x0000004000047882 */ /* 0x000fe20000000000 */
[----:B------:R-:W-:Y:S01]  /*19e0*/  UVIRTCOUNT.DEALLOC.SMPOOL 0x80 ;  /* 0x000000800000784c */ /* 0x000fe20000000000 */
[----:B------:R-:W-:-:S09]  /*19f0*/  ULEA UR4, UR6, UR4, 0x18 ;  /* 0x0000000406047291 */ /* 0x000fd2000f8ec0ff */
[----:B------:R0:W-:Y:S03]  /*1a00*/  @P3 STS.U8 [UR4], R2 ;  /* 0x00000002ff003988 */ /* 0x0001e60008000004 */
.L_x_5:
[----:B------:R-:W-:Y:S01]  /*1a10*/  STTM.16dp32bit_t0_t15.x16 tmem[UR9], RZ ;  /* 0x000000ff000079ed */ /* 0x000fe20008a00009 */
[----:B------:R-:W-:Y:S01]  /*1a20*/  STTM.16dp32bit_t16_t31.x16 tmem[UR9+0x10], RZ ;  /* 0x000010ff000079ed */ /* 0x000fe20008a20009 */
[----:B------:R-:W1:Y:S02]  /*1a30*/  FENCE.VIEW.ASYNC.T ;  /* 0x00000000000073c6 */ /* 0x000e640000000200 */
[----:B-1----:R-:W-:Y:S01]  /*1a40*/  VOTEU.ALL UP2, P4 ;  /* 0x0000000000ff7886 */ /* 0x002fe20002040000 */
[----:B------:R-:W-:Y:S01]  /*1a50*/  VOTEU.ALL UP3, P4 ;  /* 0x0000000000ff7886 */ /* 0x000fe20002060000 */
[----:B------:R-:W-:Y:S01]  /*1a60*/  ISETP.LT.AND P1, PT, R98, UR8, P1 ;  /* 0x0000000862007c0c */ /* 0x000fe20008f21270 */
[C---:B------:R-:W-:Y:S01]  /*1a70*/  VIADD R40, R42.reuse, UR16 ;  /* 0x000000102a287c36 */ /* 0x040fe20008000000 */
[----:B------:R-:W-:Y:S02]  /*1a80*/  IADD3 R36, P3, PT, R42, UR16, RZ ;  /* 0x000000102a247c10 */ /* 0x000fe4000ff7e0ff */
[----:B------:R-:W-:Y:S01]  /*1a90*/  ISETP.LT.AND P2, PT, R100, UR8, P2 ;  /* 0x0000000864007c0c */ /* 0x000fe20009741270 */
[----:B0-----:R-:W-:Y:S01]  /*1aa0*/  IMAD R2, R45, 0x2, R40 ;  /* 0x000000022d027824 */ /* 0x001fe200078e0228 */
[----:B------:R-:W-:-:S04]  /*1ab0*/  @!UP2 UIADD3 UR20, UPT, UPT, -UR5, 0x100000, URZ ;  /* 0x001000000514a890 */ /* 0x000fc8000fffe1ff */
[----:B------:R-:W-:Y:S02]  /*1ac0*/  @!UP2 USHF.L.U32 UR21, UR20, 0xb, URZ ;  /* 0x0000000b1415a899 */ /* 0x000fe400080006ff */
[----:B------:R-:W-:Y:S01]  /*1ad0*/  @!UP2 USHF.L.U32 UR20, UR20, 0x1, URZ ;  /* 0x000000011414a899 */ /* 0x000fe200080006ff */
[----:B------:R-:W-:Y:S01]  /*1ae0*/  BAR.SYNC.DEFER_BLOCKING 0x0 ;  /* 0x0000000000007b1d */ /* 0x000fe20000010000 */
[-C--:B------:R-:W-:Y:S01]  /*1af0*/  LEA RZ, P5, R45, R36.reuse, 0x1 ;  /* 0x000000242dff7211 */ /* 0x080fe200078a08ff */
[----:B------:R-:W-:Y:S01]  /*1b00*/  IMAD.U32 R8, RZ, RZ, UR10 ;  /* 0x0000000aff087e24 */ /* 0x000fe2000f8e00ff */
[----:B------:R-:W-:Y:S01]  /*1b10*/  LEA.HI.X.SX32 R38, R43, UR17, 0x1, P3 ;  /* 0x000000112b267c11 */ /* 0x000fe200098f0eff */
[C---:B------:R-:W-:Y:S01]  /*1b20*/  IMAD R6, R67.reuse, 0x2, R40 ;  /* 0x0000000243067824 */ /* 0x040fe200078e0228 */
[----:B------:R-:W-:Y:S02]  /*1b30*/  LEA RZ, P3, R67, R36, 0x1 ;  /* 0x0000002443ff7211 */ /* 0x000fe400078608ff */
[----:B------:R-:W-:-:S02]  /*1b40*/  LOP3.LUT R86, R82, 0x20, RZ, 0xfc, !PT ;  /* 0x0000002052567812 */ /* 0x000fc400078efcff */
[----:B------:R-:W-:Y:S01]  /*1b50*/  LOP3.LUT R87, R82, 0x28, RZ, 0xfc, !PT ;  /* 0x0000002852577812 */ /* 0x000fe200078efcff */
[----:B------:R-:W-:Y:S01]  /*1b60*/  IMAD.U32 R14, RZ, RZ, UR10 ;  /* 0x0000000aff0e7e24 */ /* 0x000fe2000f8e00ff */
[-C--:B------:R-:W-:Y:S01]  /*1b70*/  LEA.HI.X.SX32 R3, R45, R38.reuse, 0x1, P5 ;  /* 0x000000262d037211 */ /* 0x080fe200028f0eff */
[----:B------:R-:W0:Y:S01]  /*1b80*/  LDCU UR4, c[0x0][0x3b0] ;  /* 0x00007600ff0477ac */ /* 0x000e220008000800 */
[----:B------:R-:W-:Y:S01]  /*1b90*/  LEA.HI.X.SX32 R7, R67, R38, 0x1, P3 ;  /* 0x0000002643077211 */ /* 0x000fe200018f0eff */
[----:B------:R-:W1:Y:S02]  /*1ba0*/  FENCE.VIEW.ASYNC.S ;  /* 0x00000000000073c6 */ /* 0x000e640000000000 */
[----:B-1----:R-:W1:Y:S02]  /*1bb0*/  @!UP3 SYNCS.EXCH.64 URZ, [UR14], UR20 ;  /* 0x000000140effb5b2 */ /* 0x002e640008000100 */
[----:B-1----:R-:W-:Y:S01]  /*1bc0*/  BAR.SYNC.DEFER_BLOCKING 0x0 ;  /* 0x0000000000007b1d */ /* 0x002fe20000010000 */
[----:B------:R-:W-:Y:S01]  /*1bd0*/  LEA RZ, P6, R73, R36, 0x1 ;  /* 0x0000002449ff7211 */ /* 0x000fe200078c08ff */
[----:B------:R-:W-:Y:S01]  /*1be0*/  IMAD R5, R8, 0x4, R115 ;  /* 0x0000000408057824 */ /* 0x000fe200078e0273 */
[----:B------:R-:W-:-:S02]  /*1bf0*/  PRMT R70, RZ, 0x7610, R70 ;  /* 0x00007610ff467816 */ /* 0x000fc40000000046 */
[----:B------:R-:W-:Y:S02]  /*1c00*/  LOP3.LUT R88, R82, 0x30, RZ, 0xfc, !PT ;  /* 0x0000003052587812 */ /* 0x000fe400078efcff */
[----:B------:R-:W-:Y:S01]  /*1c10*/  PLOP3.LUT P3, PT, PT, PT, UP1, 0x80, 0x8 ;  /* 0x000000000008781c */ /* 0x000fe20003f6f018 */
[----:B------:R1:W2:Y:S01]  /*1c20*/  @P1 LDG.E.U16 R66, desc[UR24][R2.64] ;  /* 0x0000001802421981 */ /* 0x0002a2000c1e1500 */
[----:B------:R-:W-:-:S03]  /*1c30*/  PLOP3.LUT P1, PT, PT, PT, UP1, 0x80, 0x8 ;  /* 0x000000000008781c */ /* 0x000fc60003f2f018 */
[----:B------:R3:W4:Y:S01]  /*1c40*/  @P2 LDG.E.U16 R68, desc[UR24][R6.64] ;  /* 0x0000001806442981 */ /* 0x000722000c1e1500 */
[----:B------:R-:W-:Y:S01]  /*1c50*/  ISETP.LT.AND P1, PT, R86, UR8, P1 ;  /* 0x0000000856007c0c */ /* 0x000fe20008f21270 */
[----:B------:R-:W-:Y:S01]  /*1c60*/  IMAD R14, R14, 0x4, R5 ;  /* 0x000000040e0e7824 */ /* 0x000fe200078e0205 */
[----:B------:R-:W-:Y:S01]  /*1c70*/  PLOP3.LUT P2, PT, PT, PT, UP1, 0x80, 0x8 ;  /* 0x000000000008781c */ /* 0x000fe20003f4f018 */
[--C-:B------:R-:W-:Y:S01]  /*1c80*/  IMAD R8, R114, 0x2, R40.reuse ;  /* 0x0000000272087824 */ /* 0x100fe200078e0228 */
[----:B------:R-:W-:Y:S01]  /*1c90*/  ISETP.LT.AND P3, PT, R88, UR8, P3 ;  /* 0x0000000858007c0c */ /* 0x000fe20009f61270 */
[C---:B-1----:R-:W-:Y:S01]  /*1ca0*/  IMAD R2, R73.reuse, 0x2, R40 ;  /* 0x0000000249027824 */ /* 0x042fe200078e0228 */
[----:B------:R-:W-:Y:S02]  /*1cb0*/  LEA.HI.X.SX32 R3, R73, R38, 0x1, P6 ;  /* 0x0000002649037211 */ /* 0x000fe400030f0eff */
[----:B------:R-:W-:Y:S02]  /*1cc0*/  ISETP.LT.AND P2, PT, R87, UR8, P2 ;  /* 0x0000000857007c0c */ /* 0x000fe40009741270 */
[----:B---3--:R-:W-:-:S02]  /*1cd0*/  LEA R6, P6, R5, R36, 0x1 ;  /* 0x0000002405067211 */ /* 0x008fc400078c08ff */
[----:B------:R-:W-:Y:S01]  /*1ce0*/  LEA RZ, P5, R114, R36, 0x1 ;  /* 0x0000002472ff7211 */ /* 0x000fe200078a08ff */
[----:B------:R1:W3:Y:S01]  /*1cf0*/  @P1 LDG.E.U16 R70, desc[UR24][R2.64] ;  /* 0x0000001802461981 */ /* 0x0002e2000c1e1500 */
[-C--:B------:R-:W-:Y:S01]  /*1d00*/  LEA.HI.X.SX32 R7, R5, R38.reuse, 0x1, P6 ;  /* 0x0000002605077211 */ /* 0x080fe200030f0eff */
[----:B------:R-:W-:Y:S01]  /*1d10*/  IMAD.U32 R5, RZ, RZ, UR10 ;  /* 0x0000000aff057e24 */ /* 0x000fe2000f8e00ff */
[----:B------:R-:W-:Y:S02]  /*1d20*/  LOP3.LUT R89, R82, 0x38, RZ, 0xfc, !PT ;  /* 0x0000003852597812 */ /* 0x000fe400078efcff */
[----:B------:R-:W-:Y:S02]  /*1d30*/  PLOP3.LUT P1, PT, PT, PT, UP1, 0x80, 0x8 ;  /* 0x000000000008781c */ /* 0x000fe40003f2f018 */
[----:B------:R-:W-:Y:S02]  /*1d40*/  PRMT R72, RZ, 0x7610, R72 ;  /* 0x00007610ff487816 */ /* 0x000fe40000000048 */
[----:B------:R-:W-:Y:S01]  /*1d50*/  PRMT R74, RZ, 0x7610, R74 ;  /* 0x00007610ff4a7816 */ /* 0x000fe2000000004a */
[----:B-1----:R-:W-:Y:S01]  /*1d60*/  IMAD R2, R5, 0x4, R14 ;  /* 0x0000000405027824 */ /* 0x002fe200078e020e */
[----:B------:R-:W-:-:S02]  /*1d70*/  LEA.HI.X.SX32 R9, R114, R38, 0x1, P5 ;  /* 0x0000002672097211 */ /* 0x000fc400028f0eff */
[----:B------:R-:W-:Y:S02]  /*1d80*/  ISETP.LT.AND P1, PT, R89, UR8, P1 ;  /* 0x0000000859007c0c */ /* 0x000fe40008f21270 */
[----:B------:R-:W-:Y:S01]  /*1d90*/  LEA RZ, P5, R2, R36, 0x1 ;  /* 0x0000002402ff7211 */ /* 0x000fe200078a08ff */
[----:B------:R1:W5:Y:S01]  /*1da0*/  @P2 LDG.E.U16 R72, desc[UR24][R8.64] ;  /* 0x0000001808482981 */ /* 0x000362000c1e1500 */
[C---:B------:R-:W-:Y:S02]  /*1db0*/  LOP3.LUT R91, R82.reuse, 0x1c, RZ, 0xfc, !PT ;  /* 0x0000001c525b7812 */ /* 0x040fe400078efcff */
[----:B------:R-:W-:Y:S01]  /*1dc0*/  PLOP3.LUT P2, PT, PT, PT, UP1, 0x80, 0x8 ;  /* 0x000000000008781c */ /* 0x000fe20003f4f018 */
[----:B------:R0:W5:Y:S01]  /*1dd0*/  @P3 LDG.E.U16 R74, desc[UR24][R6.64] ;  /* 0x00000018064a3981 */ /* 0x000162000c1e1500 */
[----:B------:R-:W-:Y:S02]  /*1de0*/  PRMT R64, RZ, 0x7610, R64 ;  /* 0x00007610ff407816 */ /* 0x000fe40000000040 */
[----:B------:R-:W-:-:S02]  /*1df0*/  LOP3.LUT R90, R82, 0x14, RZ, 0xfc, !PT ;  /* 0x00000014525a7812 */ /* 0x000fc400078efcff */
[----:B------:R-:W-:Y:S01]  /*1e00*/  PLOP3.LUT P3, PT, PT, PT, UP1, 0x80, 0x8 ;  /* 0x000000000008781c */ /* 0x000fe20003f6f018 */
[----:B------:R-:W-:Y:S01]  /*1e10*/  IMAD.U32 R3, RZ, RZ, UR10 ;  /* 0x0000000aff037e24 */ /* 0x000fe2000f8e00ff */
[----:B------:R-:W-:Y:S02]  /*1e20*/  LEA.HI.X.SX32 R5, R2, R38, 0x1, P5 ;  /* 0x0000002602057211 */ /* 0x000fe400028f0eff */
[----:B------:R-:W-:Y:S02]  /*1e30*/  ISETP.LT.AND P2, PT, R91, UR8, P2 ;  /* 0x000000085b007c0c */ /* 0x000fe40009741270 */
[----:B------:R-:W-:Y:S01]  /*1e40*/  ISETP.LT.AND P3, PT, R90, UR8, P3 ;  /* 0x000000085a007c0c */ /* 0x000fe20009f61270 */
[----:B------:R-:W-:Y:S01]  /*1e50*/  IMAD R16, R3, 0x4, R2 ;  /* 0x0000000403107824 */ /* 0x000fe200078e0202 */
[----:B------:R0:W5:Y:S01]  /*1e60*/  @P1 LDG.E.U16 R64, desc[UR24][R4.64] ;  /* 0x0000001804401981 */ /* 0x000162000c1e1500 */
[-C--:B------:R-:W-:Y:S02]  /*1e70*/  LEA RZ, P5, R71, R36.reuse, 0x1 ;  /* 0x0000002447ff7211 */ /* 0x080fe400078a08ff */
[----:B------:R-:W-:-:S02]  /*1e80*/  LEA R2, P1, R12, R36, 0x1 ;  /* 0x000000240c027211 */ /* 0x000fc400078208ff */
[----:B------:R-:W-:Y:S01]  /*1e90*/  LEA RZ, P6, R49, R36, 0x1 ;  /* 0x0000002431ff7211 */ /* 0x000fe200078c08ff */
[--C-:B-1----:R-:W-:Y:S01]  /*1ea0*/  IMAD R8, R71, 0x2, R40.reuse ;  /* 0x0000000247087824 */ /* 0x102fe200078e0228 */
[----:B------:R-:W-:Y:S01]  /*1eb0*/  PRMT R69, RZ, 0x7610, R69 ;  /* 0x00007610ff457816 */ /* 0x000fe20000000045 */
[----:B0-----:R-:W-:Y:S01]  /*1ec0*/  IMAD R6, R49, 0x2, R40 ;  /* 0x0000000231067824 */ /* 0x001fe200078e0228 */
[----:B------:R-:W-:Y:S02]  /*1ed0*/  PRMT R65, RZ, 0x7610, R65 ;  /* 0x00007610ff417816 */ /* 0x000fe40000000041 */
[-C--:B------:R-:W-:Y:S02]  /*1ee0*/  LEA.HI.X.SX32 R9, R71, R38.reuse, 0x1, P5 ;  /* 0x0000002647097211 */ /* 0x080fe400028f0eff */
[-C--:B------:R-:W-:Y:S02]  /*1ef0*/  LEA.HI.X.SX32 R3, R12, R38.reuse, 0x1, P1 ;  /* 0x000000260c037211 */ /* 0x080fe400008f0eff */
[----:B------:R-:W-:Y:S01]  /*1f00*/  LEA.HI.X.SX32 R7, R49, R38, 0x1, P6 ;  /* 0x0000002631077211 */ /* 0x000fe200030f0eff */
[----:B------:R0:W5:Y:S01]  /*1f10*/  @P2 LDG.E.U16 R69, desc[UR24][R8.64] ;  /* 0x0000001808452981 */ /* 0x000162000c1e1500 */
[----:B------:R-:W-:-:S02]  /*1f20*/  LEA RZ, P1, R77, R36, 0x1 ;  /* 0x000000244dff7211 */ /* 0x000fc400078208ff */
[----:B------:R-:W-:Y:S01]  /*1f30*/  LEA R4, P5, R13, R36, 0x1 ;  /* 0x000000240d047211 */ /* 0x000fe200078a08ff */
[----:B------:R1:W5:Y:S01]  /*1f40*/  @P3 LDG.E.U16 R65, desc[UR24][R6.64] ;  /* 0x0000001806413981 */ /* 0x000362000c1e1500 */
[----:B------:R-:W-:Y:S02]  /*1f50*/  LEA.HI.X.SX32 R15, R77, R38, 0x1, P1 ;  /* 0x000000264d0f7211 */ /* 0x000fe400008f0eff */
[C---:B------:R-:W-:Y:S02]  /*1f60*/  LOP3.LUT R93, R82.reuse, 0x2c, RZ, 0xfc, !PT ;  /* 0x0000002c525d7812 */ /* 0x040fe400078efcff */
[----:B------:R-:W-:Y:S02]  /*1f70*/  PLOP3.LUT P2, PT, PT, PT, UP1, 0x80, 0x8 ;  /* 0x000000000008781c */ /* 0x000fe40003f4f018 */
[----:B0-----:R-:W-:Y:S02]  /*1f80*/  LEA R8, P1, R11, R36, 0x1 ;  /* 0x000000240b087211 */ /* 0x001fe400078208ff */
[----:B------:R-:W-:-:S02]  /*1f90*/  LOP3.LUT R92, R82, 0x24, RZ, 0xfc, !PT ;  /* 0x00000024525c7812 */ /* 0x000fc400078efcff */
[----:B------:R-:W-:Y:S02]  /*1fa0*/  PLOP3.LUT P3, PT, PT, PT, UP1, 0x80, 0x8 ;  /* 0x000000000008781c */ /* 0x000fe40003f6f018 */
[----:B------:R-:W-:Y:S02]  /*1fb0*/  LEA.HI.X.SX32 R5, R13, R38, 0x1, P5 ;  /* 0x000000260d057211 */ /* 0x000fe400028f0eff */
[-C--:B-1----:R-:W-:Y:S02]  /*1fc0*/  LEA R6, P6, R10, R36.reuse, 0x1 ;  /* 0x000000240a067211 */ /* 0x082fe400078c08ff */
[----:B------:R-:W-:Y:S02]  /*1fd0*/  LEA R12, P5, R14, R36, 0x1 ;  /* 0x000000240e0c7211 */ /* 0x000fe400078a08ff */
[----:B------:R-:W-:Y:S02]  /*1fe0*/  ISETP.LT.AND P2, PT, R93, UR8, P2 ;  /* 0x000000085d007c0c */ /* 0x000fe40009741270 */
[----:B------:R-:W-:-:S02]  /*1ff0*/  LEA.HI.X.SX32 R9, R11, R38, 0x1, P1 ;  /* 0x000000260b097211 */ /* 0x000fc400008f0eff */
[----:B------:R-:W-:Y:S02]  /*2000*/  LOP3.LUT R94, R82, 0x34, RZ, 0xfc, !PT ;  /* 0x00000034525e7812 */ /* 0x000fe400078efcff */
[----:B------:R-:W-:Y:S02]  /*2010*/  ISETP.LT.AND P3, PT, R92, UR8, P3 ;  /* 0x000000085c007c0c */ /* 0x000fe40009f61270 */
[----:B------:R-:W-:Y:S02]  /*2020*/  PLOP3.LUT P1, PT, PT, PT, UP1, 0x80, 0x8 ;  /* 0x000000000008781c */ /* 0x000fe40003f2f018 */
[-C--:B------:R-:W-:Y:S02]  /*2030*/  LEA.HI.X.SX32 R7, R10, R38.reuse, 0x1, P6 ;  /* 0x000000260a077211 */ /* 0x080fe400030f0eff */
[----:B------:R-:W-:Y:S02]  /*2040*/  LEA.HI.X.SX32 R13, R14, R38, 0x1, P5 ;  /* 0x000000260e0d7211 */ /* 0x000fe400028f0eff */
[----:B------:R-:W-:-:S02]  /*2050*/  LEA R10, P6, R16, R36, 0x1 ;  /* 0x00000024100a7211 */ /* 0x000fc400078c08ff */
[C---:B------:R-:W-:Y:S02]  /*2060*/  LEA RZ, P5, R115.reuse, R36, 0x1 ;  /* 0x0000002473ff7211 */ /* 0x040fe400078a08ff */
[----:B------:R-:W-:Y:S02]  /*2070*/  ISETP.LT.AND P1, PT, R94, UR8, P1 ;  /* 0x000000085e007c0c */ /* 0x000fe40008f21270 */
[----:B------:R-:W-:Y:S02]  /*2080*/  PRMT R47, RZ, 0x7610, R47 ;  /* 0x00007610ff2f7816 */ /* 0x000fe4000000002f */
[-C--:B------:R-:W-:Y:S01]  /*2090*/  LEA.HI.X.SX32 R11, R16, R38.reuse, 0x1, P6 ;  /* 0x00000026100b7211 */ /* 0x080fe200030f0eff */
[--C-:B------:R-:W-:Y:S01]  /*20a0*/  IMAD R16, R115, 0x2, R40.reuse ;  /* 0x0000000273107824 */ /* 0x100fe200078e0228 */
[----:B------:R-:W-:Y:S01]  /*20b0*/  PRMT R121, RZ, 0x7610, R121 ;  /* 0x00007610ff797816 */ /* 0x000fe20000000079 */
[----:B------:R-:W-:Y:S01]  /*20c0*/  IMAD R14, R77, 0x2, R40 ;  /* 0x000000024d0e7824 */ /* 0x000fe200078e0228 */
[----:B------:R-:W-:-:S02]  /*20d0*/  LEA.HI.X.SX32 R17, R115, R38, 0x1, P5 ;  /* 0x0000002673117211 */ /* 0x000fc400028f0eff */
[----:B------:R-:W-:Y:S02]  /*20e0*/  PLOP3.LUT P5, PT, PT, PT, UP1, 0x80, 0x8 ;  /* 0x000000000008781c */ /* 0x000fe40003faf018 */
[----:B------:R-:W-:Y:S01]  /*20f0*/  PRMT R75, RZ, 0x7610, R75 ;  /* 0x00007610ff4b7816 */ /* 0x000fe2000000004b */
[----:B------:R0:W5:Y:S01]  /*2100*/  @P2 LDG.E.U16 R47, desc[UR24][R16.64] ;  /* 0x00000018102f2981 */ /* 0x000162000c1e1500 */
[C---:B------:R-:W-:Y:S02]  /*2110*/  LOP3.LUT R96, R82.reuse, 0x3c, RZ, 0xfc, !PT ;  /* 0x0000003c52607812 */ /* 0x040fe400078efcff */
[----:B------:R-:W-:Y:S01]  /*2120*/  PLOP3.LUT P2, PT, PT, PT, UP1, 0x80, 0x8 ;  /* 0x000000000008781c */ /* 0x000fe20003f4f018 */
[----:B------:R-:W5:Y:S01]  /*2130*/  @P3 LDG.E.U16 R121, desc[UR24][R14.64] ;  /* 0x000000180e793981 */ /* 0x000f62000c1e1500 */
[C---:B------:R-:W-:Y:S02]  /*2140*/  ISETP.LT.AND P3, PT, R82.reuse, UR8, P5 ;  /* 0x0000000852007c0c */ /* 0x040fe4000af61270 */
[----:B------:R-:W-:Y:S01]  /*2150*/  LOP3.LUT R95, R82, 0x8, RZ, 0xfc, !PT ;  /* 0x00000008525f7812 */ /* 0x000fe200078efcff */
[----:B------:R1:W5:Y:S01]  /*2160*/  @P1 LDG.E.U16 R75, desc[UR24][R12.64] ;  /* 0x000000180c4b1981 */ /* 0x000362000c1e1500 */
[----:B------:R-:W-:-:S02]  /*2170*/  PLOP3.LUT P5, PT, PT, PT, UP1, 0x80, 0x8 ;  /* 0x000000000008781c */ /* 0x000fc40003faf018 */
[----:B------:R-:W-:Y:S02]  /*2180*/  ISETP.LT.AND P2, PT, R96, UR8, P2 ;  /* 0x0000000860007c0c */ /* 0x000fe40009741270 */
[----:B------:R-:W-:Y:S02]  /*2190*/  PLOP3.LUT P1, PT, PT, PT, UP1, 0x80, 0x8 ;  /* 0x000000000008781c */ /* 0x000fe40003f2f018 */
[----:B------:R-:W-:Y:S02]  /*21a0*/  ISETP.LT.AND P5, PT, R95, UR8, P5 ;  /* 0x000000085f007c0c */ /* 0x000fe4000afa1270 */
[----:B------:R-:W-:Y:S02]  /*21b0*/  PRMT R76, RZ, 0x7610, R76 ;  /* 0x00007610ff4c7816 */ /* 0x000fe4000000004c */
[C---:B------:R-:W-:Y:S01]  /*21c0*/  ISETP.LT.AND P1, PT, R18.reuse, UR8, P1 ;  /* 0x0000000812007c0c */ /* 0x040fe20008f21270 */
[----:B------:R-:W-:Y:S01]  /*21d0*/  IMAD R18, R18, UR11, RZ ;  /* 0x0000000b12127c24 */ /* 0x000fe2000f8e02ff */
[----:B------:R-:W-:Y:S01]  /*21e0*/  PRMT R79, RZ, 0x7610, R79 ;  /* 0x00007610ff4f7816 */ /* 0x000fe2000000004f */
[----:B------:R-:W-:Y:S01]  /*21f0*/  IMAD R19, R19, UR4, RZ ;  /* 0x0000000413137c24 */ /* 0x000fe2000f8e02ff */
[----:B------:R-:W5:Y:S01]  /*2200*/  @P3 LDG.E.U16 R76, desc[UR24][R2.64] ;  /* 0x00000018024c3981 */ /* 0x000f62000c1e1500 */
[----:B------:R-:W-:Y:S01]  /*2210*/  PRMT R46, RZ, 0x7610, R46 ;  /* 0x00007610ff2e7816 */ /* 0x000fe2000000002e */
[----:B------:R-:W-:Y:S01]  /*2220*/  IMAD R20, R20, UR4, RZ ;  /* 0x0000000414147c24 */ /* 0x000fe2000f8e02ff */
[----:B------:R-:W-:Y:S01]  /*2230*/  PRMT R117, RZ, 0x7610, R117 ;  /* 0x00007610ff757816 */ /* 0x000fe20000000075 */
[----:B------:R-:W-:Y:S01]  /*2240*/  IMAD R21, R21, UR4, RZ ;  /* 0x0000000415157c24 */ /* 0x000fe2000f8e02ff */
[----:B------:R-:W-:Y:S01]  /*2250*/  LEA R40, P3, R18, UR18, 0x1 ;  /* 0x0000001212287c11 */ /* 0x000fe2000f8608ff */
[----:B------:R1:W5:Y:S01]  /*2260*/  @P2 LDG.E.U16 R79, desc[UR24][R10.64] ;  /* 0x000000180a4f2981 */ /* 0x000362000c1e1500 */
[----:B0-----:R-:W-:Y:S01]  /*2270*/  IMAD R17, R22, UR4, RZ ;  /* 0x0000000416117c24 */ /* 0x001fe2000f8e02ff */
[----:B------:R-:W-:-:S02]  /*2280*/  LOP3.LUT R97, R82, 0xc, RZ, 0xfc, !PT ;  /* 0x0000000c52617812 */ /* 0x000fc400078efcff */
[----:B------:R-:W-:Y:S01]  /*2290*/  PLOP3.LUT P2, PT, PT, PT, UP1, 0x80, 0x8 ;  /* 0x000000000008781c */ /* 0x000fe20003f4f018 */
[----:B------:R-:W5:Y:S01]  /*22a0*/  @P5 LDG.E.U16 R46, desc[UR24][R4.64] ;  /* 0x00000018042e5981 */ /* 0x000f62000c1e1500 */
[----:B------:R-:W-:Y:S01]  /*22b0*/  LEA.HI.X.SX32 R41, R18, UR19, 0x1, P3 ;  /* 0x0000001312297c11 */ /* 0x000fe200098f0eff */
[----:B------:R-:W-:Y:S01]  /*22c0*/  IMAD R23, R23, UR4, RZ ;  /* 0x0000000417177c24 */ /* 0x000fe2000f8e02ff */
[-C--:B-1----:R-:W-:Y:S01]  /*22d0*/  LEA R12, P5, R20, R40.reuse, 0x1 ;  /* 0x00000028140c7211 */ /* 0x082fe200078a08ff */
[----:B------:R-:W-:Y:S01]  /*22e0*/  IMAD R35, R24, UR4, RZ ;  /* 0x0000000418237c24 */ /* 0x000fe2000f8e02ff */
[-C--:B------:R-:W-:Y:S01]  /*22f0*/  LEA R10, P3, R19, R40.reuse, 0x1 ;  /* 0x00000028130a7211 */ /* 0x080fe200078608ff */
[----:B------:R-:W-:Y:S01]  /*2300*/  IMAD R25, R25, UR4, RZ ;  /* 0x0000000419197c24 */ /* 0x000fe2000f8e02ff */
[----:B------:R-:W5:Y:S01]  /*2310*/  @P0 LDG.E.U16 R117, desc[UR24][R6.64] ;  /* 0x0000001806750981 */ /* 0x000f62000c1e1500 */
[----:B------:R-:W-:Y:S01]  /*2320*/  LEA R14, P6, R21, R40, 0x1 ;  /* 0x00000028150e7211 */ /* 0x000fe200078c08ff */
[----:B------:R-:W-:Y:S01]  /*2330*/  IMAD R36, R26, UR4, RZ ;  /* 0x000000041a247c24 */ /* 0x000fe2000f8e02ff */
[----:B------:R-:W-:-:S02]  /*2340*/  ISETP.LT.AND P2, PT, R97, UR8, P2 ;  /* 0x0000000861007c0c */ /* 0x000fc40009741270 */
[-C--:B------:R-:W-:Y:S02]  /*2350*/  LEA R16, P0, R17, R40.reuse, 0x1 ;  /* 0x0000002811107211 */ /* 0x080fe400078008ff */
[-C--:B------:R-:W-:Y:S01]  /*2360*/  LEA.HI.X.SX32 R11, R19, R41.reuse, 0x1, P3 ;  /* 0x00000029130b7211 */ /* 0x080fe200018f0eff */
[----:B------:R-:W-:Y:S01]  /*2370*/  IMAD R27, R27, UR4, RZ ;  /* 0x000000041b1b7c24 */ /* 0x000fe2000f8e02ff */
[-C--:B------:R-:W-:Y:S01]  /*2380*/  LEA R18, P3, R23, R40.reuse, 0x1 ;  /* 0x0000002817127211 */ /* 0x080fe200078608ff */
[----:B------:R-:W-:Y:S01]  /*2390*/  IMAD R37, R28, UR4, RZ ;  /* 0x000000041c257c24 */ /* 0x000fe2000f8e02ff */
[-C--:B------:R-:W-:Y:S01]  /*23a0*/  LEA.HI.X.SX32 R13, R20, R41.reuse, 0x1, P5 ;  /* 0x00000029140d7211 */ /* 0x080fe200028f0eff */
[----:B------:R-:W-:Y:S01]  /*23b0*/  IMAD R38, R29, UR4, RZ ;  /* 0x000000041d267c24 */ /* 0x000fe2000f8e02ff */
[----:B------:R-:W-:Y:S01]  /*23c0*/  LEA.HI.X.SX32 R15, R21, R41, 0x1, P6 ;  /* 0x00000029150f7211 */ /* 0x000fe200030f0eff */
[----:B------:R-:W-:Y:S01]  /*23d0*/  IMAD R39, R30, UR4, RZ ;  /* 0x000000041e277c24 */ /* 0x000fe2000f8e02ff */
[----:B------:R-:W-:-:S02]  /*23e0*/  LEA R20, P5, R35, R40, 0x1 ;  /* 0x0000002823147211 */ /* 0x000fc400078a08ff */
[-C--:B------:R-:W-:Y:S02]  /*23f0*/  LEA R22, P6, R25, R40.reuse, 0x1 ;  /* 0x0000002819167211 */ /* 0x080fe400078c08ff */
[-C--:B------:R-:W-:Y:S02]  /*2400*/  LEA.HI.X.SX32 R17, R17, R41.reuse, 0x1, P0 ;  /* 0x0000002911117211 */ /* 0x080fe400000f0eff */
[-C--:B------:R-:W-:Y:S02]  /*2410*/  LEA R24, P0, R36, R40.reuse, 0x1 ;  /* 0x0000002824187211 */ /* 0x080fe400078008ff */
[----:B------:R-:W-:Y:S02]  /*2420*/  PRMT R119, RZ, 0x7610, R119 ;  /* 0x00007610ff777816 */ /* 0x000fe40000000077 */
[-C--:B------:R-:W-:Y:S01]  /*2430*/  LEA.HI.X.SX32 R19, R23, R41.reuse, 0x1, P3 ;  /* 0x0000002917137211 */ /* 0x080fe200018f0eff */
[----:B------:R-:W-:Y:S01]  /*2440*/  IMAD R44, R31, UR4, RZ ;  /* 0x000000041f2c7c24 */ /* 0x000fe2000f8e02ff */
[-C--:B------:R-:W-:Y:S01]  /*2450*/  LEA.HI.X.SX32 R21, R35, R41.reuse, 0x1, P5 ;  /* 0x0000002923157211 */ /* 0x080fe200028f0eff */
[----:B------:R-:W-:Y:S01]  /*2460*/  IMAD R48, R32, UR4, RZ ;  /* 0x0000000420307c24 */ /* 0x000fe2000f8e02ff */
[----:B------:R-:W-:Y:S01]  /*2470*/  LEA.HI.X.SX32 R23, R25, R41, 0x1, P6 ;  /* 0x0000002919177211 */ /* 0x000fe200030f0eff */
[----:B------:R-:W-:Y:S01]  /*2480*/  IMAD R78, R33, UR4, RZ ;  /* 0x00000004214e7c24 */ /* 0x000fe2000f8e02ff */
[-C--:B------:R-:W-:Y:S01]  /*2490*/  LEA R26, P3, R27, R40.reuse, 0x1 ;  /* 0x000000281b1a7211 */ /* 0x080fe200078608ff */
[----:B------:R-:W-:Y:S01]  /*24a0*/  IMAD R80, R34, UR4, RZ ;  /* 0x0000000422507c24 */ /* 0x000fe2000f8e02ff */
[-C--:B------:R-:W-:Y:S01]  /*24b0*/  LEA R28, P5, R37, R40.reuse, 0x1 ;  /* 0x00000028251c7211 */ /* 0x080fe200078a08ff */
[----:B------:R-:W5:Y:S01]  /*24c0*/  @P2 LDG.E.U16 R119, desc[UR24][R8.64] ;  /* 0x0000001808772981 */ /* 0x000f62000c1e1500 */
[----:B------:R-:W-:-:S02]  /*24d0*/  LEA R30, P6, R38, R40, 0x1 ;  /* 0x00000028261e7211 */ /* 0x000fc400078c08ff */
[-C--:B------:R-:W-:Y:S02]  /*24e0*/  LEA.HI.X.SX32 R25, R36, R41.reuse, 0x1, P0 ;  /* 0x0000002924197211 */ /* 0x080fe400000f0eff */
[-C--:B------:R-:W-:Y:S02]  /*24f0*/  LEA R32, P0, R39, R40.reuse, 0x1 ;  /* 0x0000002827207211 */ /* 0x080fe400078008ff */
[-C--:B------:R-:W-:Y:S02]  /*2500*/  LEA.HI.X.SX32 R27, R27, R41.reuse, 0x1, P3 ;  /* 0x000000291b1b7211 */ /* 0x080fe400018f0eff */
[-C--:B------:R-:W-:Y:S02]  /*2510*/  LEA.HI.X.SX32 R29, R37, R41.reuse, 0x1, P5 ;  /* 0x00000029251d7211 */ /* 0x080fe400028f0eff */
[----:B------:R-:W-:Y:S02]  /*2520*/  LEA.HI.X.SX32 R31, R38, R41, 0x1, P6 ;  /* 0x00000029261f7211 */ /* 0x000fe400030f0eff */
[----:B------:R-:W-:-:S02]  /*2530*/  LEA R34, P3, R44, R40, 0x1 ;  /* 0x000000282c227211 */ /* 0x000fc400078608ff */
[-C--:B------:R-:W-:Y:S02]  /*2540*/  LEA R36, P5, R48, R40.reuse, 0x1 ;  /* 0x0000002830247211 */ /* 0x080fe400078a08ff */
[-C--:B------:R-:W-:Y:S02]  /*2550*/  LEA R38, P2, R78, R40.reuse, 0x1 ;  /* 0x000000284e267211 */ /* 0x080fe400078408ff */
[----:B------:R-:W-:Y:S02]  /*2560*/  LEA.HI.X.SX32 R33, R39, R41, 0x1, P0 ;  /* 0x0000002927217211 */ /* 0x000fe400000f0eff */
[----:B------:R-:W-:Y:S02]  /*2570*/  LEA R40, P0, R80, R40, 0x1 ;  /* 0x0000002850287211 */ /* 0x000fe400078008ff */
[----:B------:R-:W-:Y:S02]  /*2580*/  PRMT R116, RZ, 0x7610, R116 ;  /* 0x00007610ff747816 */ /* 0x000fe40000000074 */
[----:B------:R-:W-:-:S02]  /*2590*/  PRMT R118, RZ, 0x7610, R118 ;  /* 0x00007610ff767816 */ /* 0x000fc40000000076 */
[----:B------:R-:W-:Y:S02]  /*25a0*/  PRMT R112, RZ, 0x7610, R112 ;  /* 0x00007610ff707816 */ /* 0x000fe40000000070 */
[----:B------:R-:W-:Y:S01]  /*25b0*/  PRMT R110, RZ, 0x7610, R110 ;  /* 0x00007610ff6e7816 */ /* 0x000fe2000000006e */
[----:B------:R-:W5:Y:S01]  /*25c0*/  @P1 LDG.E.U16 R116, desc[UR24][R10.64] ;  /* 0x000000180a741981 */ /* 0x000f62000c1e1500 */
[----:B------:R-:W-:Y:S02]  /*25d0*/  PRMT R108, RZ, 0x7610, R108 ;  /* 0x00007610ff6c7816 */ /* 0x000fe4000000006c */
[----:B------:R-:W-:Y:S01]  /*25e0*/  PRMT R106, RZ, 0x7610, R106 ;  /* 0x00007610ff6a7816 */ /* 0x000fe2000000006a */
[----:B------:R-:W5:Y:S01]  /*25f0*/  @P1 LDG.E.U16 R118, desc[UR24][R14.64] ;  /* 0x000000180e761981 */ /* 0x000f62000c1e1500 */
[----:B------:R-:W-:Y:S02]  /*2600*/  PRMT R104, RZ, 0x7610, R104 ;  /* 0x00007610ff687816 */ /* 0x000fe40000000068 */
[----:B------:R-:W-:Y:S01]  /*2610*/  PRMT R102, RZ, 0x7610, R102 ;  /* 0x00007610ff667816 */ /* 0x000fe20000000066 */
[----:B------:R-:W5:Y:S01]  /*2620*/  @P1 LDG.E.U16 R112, desc[UR24][R18.64] ;  /* 0x0000001812701981 */ /* 0x000f62000c1e1500 */
[----:B------:R-:W-:-:S02]  /*2630*/  LEA.HI.X.SX32 R35, R44, R41, 0x1, P3 ;  /* 0x000000292c237211 */ /* 0x000fc400018f0eff */
[-C--:B------:R-:W-:Y:S01]  /*2640*/  LEA.HI.X.SX32 R37, R48, R41.reuse, 0x1, P5 ;  /* 0x0000002930257211 */ /* 0x080fe200028f0eff */
[----:B------:R-:W5:Y:S01]  /*2650*/  @P1 LDG.E.U16 R110, desc[UR24][R22.64] ;  /* 0x00000018166e1981 */ /* 0x000f62000c1e1500 */
[----:B------:R-:W-:Y:S02]  /*2660*/  LEA.HI.X.SX32 R39, R78, R41, 0x1, P2 ;  /* 0x000000294e277211 */ /* 0x000fe400010f0eff */
[----:B------:R-:W-:Y:S01]  /*2670*/  PRMT R113, RZ, 0x7610, R113 ;  /* 0x00007610ff717816 */ /* 0x000fe20000000071 */
[----:B------:R-:W5:Y:S01]  /*2680*/  @P1 LDG.E.U16 R108, desc[UR24][R26.64] ;  /* 0x000000181a6c1981 */ /* 0x000f62000c1e1500 */
[----:B------:R-:W-:Y:S02]  /*2690*/  PRMT R111, RZ, 0x7610, R111 ;  /* 0x00007610ff6f7816 */ /* 0x000fe4000000006f */
[----:B------:R-:W-:Y:S01]  /*26a0*/  PRMT R109, RZ, 0x7610, R109 ;  /* 0x00007610ff6d7816 */ /* 0x000fe2000000006d */
[----:B------:R-:W5:Y:S01]  /*26b0*/  @P1 LDG.E.U16 R106, desc[UR24][R30.64] ;  /* 0x000000181e6a1981 */ /* 0x000f62000c1e1500 */
[----:B------:R-:W-:-:S02]  /*26c0*/  PRMT R107, RZ, 0x7610, R107 ;  /* 0x00007610ff6b7816 */ /* 0x000fc4000000006b */
[----:B------:R-:W-:Y:S01]  /*26d0*/  PRMT R105, RZ, 0x7610, R105 ;  /* 0x00007610ff697816 */ /* 0x000fe20000000069 */
[----:B------:R-:W5:Y:S01]  /*26e0*/  @P1 LDG.E.U16 R104, desc[UR24][R34.64] ;  /* 0x0000001822681981 */ /* 0x000f62000c1e1500 */
[----:B------:R-:W-:Y:S02]  /*26f0*/  PRMT R103, RZ, 0x7610, R103 ;  /* 0x00007610ff677816 */ /* 0x000fe40000000067 */
[----:B------:R-:W-:Y:S01]  /*2700*/  PRMT R101, RZ, 0x7610, R101 ;  /* 0x00007610ff657816 */ /* 0x000fe20000000065 */
[----:B------:R-:W5:Y:S01]  /*2710*/  @P1 LDG.E.U16 R102, desc[UR24][R38.64] ;  /* 0x0000001826661981 */ /* 0x000f62000c1e1500 */
[----:B------:R-:W-:Y:S02]  /*2720*/  PRMT R99, RZ, 0x7610, R99 ;  /* 0x00007610ff637816 */ /* 0x000fe40000000063 */
[----:B------:R-:W-:Y:S01]  /*2730*/  LEA.HI.X.SX32 R41, R80, R41, 0x1, P0 ;  /* 0x0000002950297211 */ /* 0x000fe200000f0eff */
[----:B------:R-:W5:Y:S04]  /*2740*/  @P1 LDG.E.U16 R113, desc[UR24][R12.64] ;  /* 0x000000180c711981 */ /* 0x000f68000c1e1500 */
[----:B------:R-:W5:Y:S04]  /*2750*/  @P1 LDG.E.U16 R111, desc[UR24][R16.64] ;  /* 0x00000018106f1981 */ /* 0x000f68000c1e1500 */
[----:B------:R-:W5:Y:S04]  /*2760*/  @P1 LDG.E.U16 R109, desc[UR24][R20.64] ;  /* 0x00000018146d1981 */ /* 0x000f68000c1e1500 */
[----:B------:R-:W5:Y:S04]  /*2770*/  @P1 LDG.E.U16 R107, desc[UR24][R24.64] ;  /* 0x00000018186b1981 */ /* 0x000f68000c1e1500 */
[----:B------:R-:W5:Y:S04]  /*2780*/  @P1 LDG.E.U16 R105, desc[UR24][R28.64] ;  /* 0x000000181c691981 */ /* 0x000f68000c1e1500 */
[----:B------:R-:W5:Y:S04]  /*2790*/  @P1 LDG.E.U16 R103, desc[UR24][R32.64] ;  /* 0x0000001820671981 */ /* 0x000f68000c1e1500 */
[----:B------:R-:W5:Y:S04]  /*27a0*/  @P1 LDG.E.U16 R101, desc[UR24][R36.64] ;  /* 0x0000001824651981 */ /* 0x000f68000c1e1500 */
[----:B------:R-:W5:Y:S01]  /*27b0*/  @P1 LDG.E.U16 R99, desc[UR24][R40.64] ;  /* 0x0000001828631981 */ /* 0x000f62000c1e1500 */
[C---:B------:R-:W-:Y:S01]  /*27c0*/  LOP3.LUT R44, R63.reuse, 0xc0, RZ, 0xc0, !PT ;  /* 0x000000c03f2c7812 */ /* 0x040fe200078ec0ff */
[----:B------:R-:W-:Y:S01]  /*27d0*/  IMAD.SHL.U32 R81, R63, 0x2, RZ ;  /* 0x000000023f517824 */ /* 0x000fe200078e00ff */
[----:B------:R-:W-:-:S04]  /*27e0*/  @!UP2 UIADD3 UR4, UPT, UPT, -UR5, 0x100000, URZ ;  /* 0x001000000504a890 */ /* 0x000fc8000fffe1ff */
[----:B------:R-:W-:Y:S02]  /*27f0*/  @!UP2 USHF.L.U32 UR5, UR4, 0xb, URZ ;  /* 0x0000000b0405a899 */ /* 0x000fe400080006ff */
[----:B------:R-:W-:Y:S01]  /*2800*/  @!UP2 USHF.L.U32 UR4, UR4, 0x1, URZ ;  /* 0x000000010404a899 */ /* 0x000fe200080006ff */
[----:B------:R-:W-:-:S04]  /*2810*/  SHF.R.U32.HI R44, RZ, 0x2, R44 ;  /* 0x00000002ff2c7819 */ /* 0x000fc8000001162c */
[----:B------:R-:W-:Y:S02]  /*2820*/  LOP3.LUT R81, R44, 0x1fe, R81, 0x78, !PT ;  /* 0x000001fe2c517812 */ /* 0x000fe400078e7851 */
[----:B------:R-:W-:Y:S01]  /*2830*/  SHF.R.S32.HI R44, RZ, 0x1f, R43 ;  /* 0x0000001fff2c7819 */ /* 0x000fe2000001142b */
[----:B------:R-:W-:Y:S01]  /*2840*/  VOTEU.ALL UP1, P4 ;  /* 0x0000000000ff7886 */ /* 0x000fe20002020000 */
[----:B------:R-:W-:Y:S02]  /*2850*/  SHF.R.S32.HI R78, RZ, 0x1f, R45 ;  /* 0x0000001fff4e7819 */ /* 0x000fe4000001142d */
[----:B------:R-:W-:Y:S02]  /*2860*/  SHF.L.U64.HI R43, R43, 0x1, R44 ;  /* 0x000000012b2b7819 */ /* 0x000fe4000001022c */
[----:B------:R-:W-:Y:S01]  /*2870*/  LEA R44, P0, R45, R42, 0x1 ;  /* 0x0000002a2d2c7211 */ /* 0x000fe200078008ff */
[----:B------:R0:W1:Y:S01]  /*2880*/  @!UP1 SYNCS.EXCH.64 URZ, [UR13+0x8008], UR4 ;  /* 0x008008040dff95b2 */ /* 0x0000620008000100 */
[----:B--2---:R2:W-:Y:S01]  /*2890*/  STS.U16 [R81+UR13+0x800], R66 ;  /* 0x0008004251007988 */ /* 0x0045e2000800040d */
[----:B------:R-:W-:-:S02]  /*28a0*/  SHF.R.S32.HI R80, RZ, 0x1f, R49 ;  /* 0x0000001fff507819 */ /* 0x000fc40000011431 */
[-C--:B------:R-:W-:Y:S01]  /*28b0*/  LEA R48, P1, R49, R42.reuse, 0x1 ;  /* 0x0000002a31307211 */ /* 0x080fe200078208ff */
[----:B----4-:R4:W-:Y:S01]  /*28c0*/  STS.U16 [R81+UR13+0xc00], R68 ;  /* 0x000c004451007988 */ /* 0x0109e2000800040d */
[-C--:B------:R-:W-:Y:S02]  /*28d0*/  LEA.HI.X R45, R45, R43.reuse, R78, 0x1, P0 ;  /* 0x0000002b2d2d7211 */ /* 0x080fe400000f0c4e */
[----:B------:R-:W-:Y:S02]  /*28e0*/  LEA.HI.X R49, R49, R43, R80, 0x1, P1 ;  /* 0x0000002b31317211 */ /* 0x000fe400008f0c50 */
[----:B--2---:R-:W-:Y:S02]  /*28f0*/  LEA R66, P0, R67, R42, 0x1 ;  /* 0x0000002a43427211 */ /* 0x004fe400078008ff */
[----:B----4-:R-:W-:Y:S01]  /*2900*/  SHF.R.S32.HI R68, RZ, 0x1f, R67 ;  /* 0x0000001fff447819 */ /* 0x010fe20000011443 */
[----:B---3--:R2:W-:Y:S01]  /*2910*/  STS.U16 [R81+UR13+0x1000], R70 ;  /* 0x0010004651007988 */ /* 0x0085e2000800040d */
[----:B------:R-:W-:-:S02]  /*2920*/  LOP3.LUT R80, R81, 0x40, RZ, 0x3c, !PT ;  /* 0x0000004051507812 */ /* 0x000fc400078e3cff */
[----:B------:R-:W-:Y:S01]  /*2930*/  LEA.HI.X R67, R67, R43, R68, 0x1, P0 ;  /* 0x0000002b43437211 */ /* 0x000fe200000f0c44 */
[----:B------:R-:W-:Y:S01]  /*2940*/  IMAD R122, R88, UR10, RZ ;  /* 0x0000000a587a7c24 */ /* 0x000fe2000f8e02ff */
[----:B------:R-:W-:Y:S02]  /*2950*/  SHF.R.S32.HI R68, RZ, 0x1f, R73 ;  /* 0x0000001fff447819 */ /* 0x000fe40000011449 */
[----:B--2---:R-:W-:Y:S01]  /*2960*/  LEA R70, P1, R71, R42, 0x1 ;  /* 0x0000002a47467211 */ /* 0x004fe200078208ff */
[----:B-----5:R2:W-:Y:S04]  /*2970*/  STS.U16 [R81+UR13+0x1400], R72 ;  /* 0x0014004851007988 */ /* 0x0205e8000800040d */
[----:B------:R3:W-:Y:S01]  /*2980*/  STS.U16 [R81+UR13+0x1800], R74 ;  /* 0x0018004a51007988 */ /* 0x0007e2000800040d */
[----:B--2---:R-:W-:-:S02]  /*2990*/  SHF.R.S32.HI R72, RZ, 0x1f, R71 ;  /* 0x0000001fff487819 */ /* 0x004fc40000011447 */
[-C--:B---3--:R-:W-:Y:S02]  /*29a0*/  LEA R74, P0, R73, R42.reuse, 0x1 ;  /* 0x0000002a494a7211 */ /* 0x088fe400078008ff */
[-C--:B------:R-:W-:Y:S01]  /*29b0*/  LEA.HI.X R71, R71, R43.reuse, R72, 0x1, P1 ;  /* 0x0000002b47477211 */ /* 0x080fe200008f0c48 */
[----:B------:R2:W-:Y:S01]  /*29c0*/  STS.U16 [R81+UR13+0x1c00], R64 ;  /* 0x001c004051007988 */ /* 0x0005e2000800040d */
[----:B------:R-:W-:Y:S02]  /*29d0*/  LEA.HI.X R73, R73, R43, R68, 0x1, P0 ;  /* 0x0000002b49497211 */ /* 0x000fe400000f0c44 */
[----:B------:R-:W-:Y:S02]  /*29e0*/  SHF.R.S32.HI R68, RZ, 0x1f, R114 ;  /* 0x0000001fff447819 */ /* 0x000fe40000011472 */
[----:B------:R-:W-:Y:S01]  /*29f0*/  LEA R78, P0, R77, R42, 0x1 ;  /* 0x0000002a4d4e7211 */ /* 0x000fe200078008ff */
[----:B------:R-:W-:Y:S01]  /*2a00*/  IMAD R120, R89, UR10, RZ ;  /* 0x0000000a59787c24 */ /* 0x000fe2000f8e02ff */
[----:B--2---:R-:W-:-:S04]  /*2a10*/  SHF.R.S32.HI R64, RZ, 0x1f, R77 ;  /* 0x0000001fff407819 */ /* 0x004fc8000001144d */
[----:B------:R-:W-:Y:S02]  /*2a20*/  LEA.HI.X R77, R77, R43, R64, 0x1, P0 ;  /* 0x0000002b4d4d7211 */ /* 0x000fe400000f0c40 */
[----:B------:R-:W-:Y:S01]  /*2a30*/  LEA R72, P0, R115, R42, 0x1 ;  /* 0x0000002a73487211 */ /* 0x000fe200078008ff */
[----:B------:R-:W-:Y:S02]  /*2a40*/  USHF.R.S32.HI UR18, URZ, 0x1f, UR30 ;  /* 0x0000001fff127899 */ /* 0x000fe4000801141e */
[----:B------:R-:W-:Y:S02]  /*2a50*/  UIADD3 UR15, UPT, UPT, UR13, 0x6000, URZ ;  /* 0x000060000d0f7890 */ /* 0x000fe4000fffe0ff */
[----:B------:R-:W-:Y:S02]  /*2a60*/  UISETP.NE.U32.AND UP1, UPT, UR7, URZ, UPT ;  /* 0x000000ff0700728c */ /* 0x000fe4000bf25070 */
[----:B------:R-:W-:Y:S02]  /*2a70*/  UIADD3 UR7, UPT, UPT, UR13, 0x4000, URZ ;  /* 0x000040000d077890 */ /* 0x000fe4000fffe0ff */
[----:B------:R-:W-:-:S02]  /*2a80*/  ULEA.HI UR18, UR18, UR30, URZ, 0x6 ;  /* 0x0000001e12127291 */ /* 0x000fc4000f8f30ff */
[----:B------:R-:W-:Y:S01]  /*2a90*/  USHF.R.U32.HI UR15, URZ, 0x4, UR15 ;  /* 0x00000004ff0f7899 */ /* 0x000fe2000801160f */
[----:B------:R-:W-:Y:S01]  /*2aa0*/  UMOV UR6, URZ ;  /* 0x000000ff00067c82 */ /* 0x000fe20008000000 */
[----:B0-----:R-:W-:Y:S01]  /*2ab0*/  UMOV UR5, URZ ;  /* 0x000000ff00057c82 */ /* 0x001fe20008000000 */
[----:B------:R-:W-:Y:S01]  /*2ac0*/  UMOV UR4, URZ ;  /* 0x000000ff00047c82 */ /* 0x000fe20008000000 */
[----:B------:R-:W-:Y:S01]  /*2ad0*/  USHF.L.U32 UR11, UR11, 0x6, URZ ;  /* 0x000000060b0b7899 */ /* 0x000fe200080006ff */
[----:B------:R0:W-:Y:S04]  /*2ae0*/  STS.U16 [R81+UR13], R76 ;  /* 0x0000004c51007988 */ /* 0x0001e8000800040d */
[----:B------:R-:W-:Y:S01]  /*2af0*/  STS.U16 [R81+UR13+0x400], R46 ;  /* 0x0004002e51007988 */ /* 0x000fe2000800040d */
[----:B0-----:R-:W-:-:S03]  /*2b00*/  LEA R76, P1, R114, R42, 0x1 ;  /* 0x0000002a724c7211 */ /* 0x001fc600078208ff */
[----:B------:R0:W-:Y:S01]  /*2b10*/  STS.U16 [R80+UR13+0xe00], R69 ;  /* 0x000e004550007988 */ /* 0x0001e2000800040d */
[----:B------:R-:W-:-:S03]  /*2b20*/  LEA.HI.X R114, R114, R43, R68, 0x1, P1 ;  /* 0x0000002b72727211 */ /* 0x000fc600008f0c44 */
[----:B------:R2:W-:Y:S01]  /*2b30*/  STS.U16 [R80+UR13+0xa00], R65 ;  /* 0x000a004150007988 */ /* 0x0005e2000800040d */
[----:B0-----:R-:W-:Y:S02]  /*2b40*/  IMAD.SHL.U32 R69, R122, 0x2, RZ ;  /* 0x000000027a457824 */ /* 0x001fe400078e00ff */
[----:B--2---:R-:W-:-:S03]  /*2b50*/  IMAD R65, R94, UR10, RZ ;  /* 0x0000000a5e417c24 */ /* 0x004fc6000f8e02ff */
[----:B------:R-:W-:Y:S01]  /*2b60*/  IADD3 R68, P5, P6, R69, UR16, R42 ;  /* 0x0000001045447c10 */ /* 0x000fe2000febe02a */
[----:B------:R-:W-:Y:S01]  /*2b70*/  STS.U16 [R80+UR13+0x1200], R121 ;  /* 0x0012007950007988 */ /* 0x000fe2000800040d */
[----:B------:R-:W-:-:S03]  /*2b80*/  IMAD.SHL.U32 R69, R65, 0x2, RZ ;  /* 0x0000000241457824 */ /* 0x000fc600078e00ff */
[----:B------:R0:W-:Y:S04]  /*2b90*/  STS.U16 [R80+UR13+0x1600], R47 ;  /* 0x0016002f50007988 */ /* 0x0001e8000800040d */
[----:B------:R2:W-:Y:S04]  /*2ba0*/  STS.U16 [R80+UR13+0x1a00], R75 ;  /* 0x001a004b50007988 */ /* 0x0005e8000800040d */
[----:B------:R3:W-:Y:S04]  /*2bb0*/  STS.U16 [R80+UR13+0x1e00], R79 ;  /* 0x001e004f50007988 */ /* 0x0007e8000800040d */
[----:B------:R4:W-:Y:S01]  /*2bc0*/  STS.U16 [R80+UR13+0x200], R117 ;  /* 0x0002007550007988 */ /* 0x0009e2000800040d */
[----:B------:R-:W-:-:S03]  /*2bd0*/  IADD3 R64, P2, P3, R69, UR16, R42 ;  /* 0x0000001045407c10 */ /* 0x000fc6000fb5e02a */
[----:B------:R4:W-:Y:S01]  /*2be0*/  STS.U16 [R80+UR13+0x600], R119 ;  /* 0x0006007750007988 */ /* 0x0009e2000800040d */
[----:B------:R-:W-:Y:S01]  /*2bf0*/  SHF.R.S32.HI R46, RZ, 0x1f, R115 ;  /* 0x0000001fff2e7819 */ /* 0x000fe20000011473 */
[----:B0-----:R-:W-:Y:S02]  /*2c00*/  IMAD R47, R96, UR10, RZ ;  /* 0x0000000a602f7c24 */ /* 0x001fe4000f8e02ff */
[----:B------:R-:W-:Y:S02]  /*2c10*/  IMAD.SHL.U32 R69, R120, 0x2, RZ ;  /* 0x0000000278457824 */ /* 0x000fe400078e00ff */
[----:B------:R-:W-:Y:S01]  /*2c20*/  IMAD.HI R122, R122, 0x2, RZ ;  /* 0x000000027a7a7827 */ /* 0x000fe200078e02ff */
[----:B------:R-:W-:Y:S02]  /*2c30*/  LEA.HI.X R115, R115, R43, R46, 0x1, P0 ;  /* 0x0000002b73737211 */ /* 0x000fe400000f0c2e */
[----:B------:R-:W-:Y:S01]  /*2c40*/  IADD3 R46, P0, P1, R69, UR16, R42 ;  /* 0x00000010452e7c10 */ /* 0x000fe2000f91e02a */
[----:B------:R-:W-:Y:S01]  /*2c50*/  IMAD.SHL.U32 R121, R47, 0x2, RZ ;  /* 0x000000022f797824 */ /* 0x000fe200078e00ff */
[----:B------:R-:W-:Y:S01]  /*2c60*/  IADD3.X R69, PT, PT, R122, UR17, R43, P5, P6 ;  /* 0x000000117a457c10 */ /* 0x000fe2000afec42b */
[----:B------:R-:W-:-:S04]  /*2c70*/  IMAD.HI R122, R65, 0x2, RZ ;  /* 0x00000002417a7827 */ /* 0x000fc800078e02ff */
[----:B------:R-:W-:Y:S01]  /*2c80*/  IMAD.HI R120, R120, 0x2, RZ ;  /* 0x0000000278787827 */ /* 0x000fe200078e02ff */
[----:B------:R-:W-:Y:S01]  /*2c90*/  IADD3 R42, P5, P6, R121, UR16, R42 ;  /* 0x00000010792a7c10 */ /* 0x000fe2000febe02a */
[----:B------:R4:W-:Y:S04]  /*2ca0*/  STS.U16 [R81+UR13+0x2000], R116 ;  /* 0x0020007451007988 */ /* 0x0009e8000800040d */
        /* <DEDUP_REMOVED lines=14> */
[----:B------:R4:W-:Y:S01]  /*2d90*/  STS.U16 [R80+UR13+0x3e00], R99 ;  /* 0x003e006350007988 */ /* 0x0009e2000800040d */
[----:B-1----:R0:W-:Y:S06]  /*2da0*/  MEMBAR.ALL.CTA ;  /* 0x0000000000007992 */ /* 0x0021ec0000008000 */
[----:B0-----:R-:W0:Y:S01]  /*2db0*/  FENCE.VIEW.ASYNC.S ;  /* 0x00000000000073c6 */ /* 0x001e220000000000 */
[----:B------:R-:W-:Y:S01]  /*2dc0*/  IMAD.HI R124, R47, 0x2, RZ ;  /* 0x000000022f7c7827 */ /* 0x000fe200078e02ff */
[----:B------:R-:W-:-:S02]  /*2dd0*/  IADD3.X R65, PT, PT, R122, UR17, R43, P2, P3 ;  /* 0x000000117a417c10 */ /* 0x000fc400097e642b */
[--C-:B------:R-:W-:Y:S02]  /*2de0*/  IADD3.X R47, PT, PT, R120, UR17, R43.reuse, P0, P1 ;  /* 0x00000011782f7c10 */ /* 0x100fe400087e242b */
[----:B------:R-:W-:Y:S01]  /*2df0*/  IADD3.X R43, PT, PT, R124, UR17, R43, P5, P6 ;  /* 0x000000117c2b7c10 */ /* 0x000fe2000afec42b */
[----:B0-----:R-:W-:Y:S01]  /*2e00*/  BAR.SYNC.DEFER_BLOCKING 0x0 ;  /* 0x0000000000007b1d */ /* 0x001fe20000010000 */
[----:B------:R-:W-:Y:S02]  /*2e10*/  IADD3 R44, P3, PT, R44, UR16, RZ ;  /* 0x000000102c2c7c10 */ /* 0x000fe4000ff7e0ff */
[----:B------:R-:W-:Y:S02]  /*2e20*/  IADD3 R48, P5, PT, R48, UR16, RZ ;  /* 0x0000001030307c10 */ /* 0x000fe4000ffbe0ff */
[----:B------:R-:W-:Y:S02]  /*2e30*/  IADD3 R66, P2, PT, R66, UR16, RZ ;  /* 0x0000001042427c10 */ /* 0x000fe4000ff5e0ff */
[----:B------:R-:W-:-:S02]  /*2e40*/  IADD3.X R45, PT, PT, R45, UR17, RZ, P3, !PT ;  /* 0x000000112d2d7c10 */ /* 0x000fc40009ffe4ff */
[----:B------:R-:W-:Y:S02]  /*2e50*/  IADD3.X R49, PT, PT, R49, UR17, RZ, P5, !PT ;  /* 0x0000001131317c10 */ /* 0x000fe4000affe4ff */
[----:B------:R-:W-:Y:S02]  /*2e60*/  IADD3.X R67, PT, PT, R67, UR17, RZ, P2, !PT ;  /* 0x0000001143437c10 */ /* 0x000fe400097fe4ff */
[----:B------:R-:W-:Y:S02]  /*2e70*/  IADD3 R70, P0, PT, R70, UR16, RZ ;  /* 0x0000001046467c10 */ /* 0x000fe4000ff1e0ff */
[----:B------:R-:W-:Y:S02]  /*2e80*/  IADD3 R74, P1, PT, R74, UR16, RZ ;  /* 0x000000104a4a7c10 */ /* 0x000fe4000ff3e0ff */
[----:B------:R-:W-:Y:S02]  /*2e90*/  IADD3 R78, P3, PT, R78, UR16, RZ ;  /* 0x000000104e4e7c10 */ /* 0x000fe4000ff7e0ff */
[----:B------:R-:W-:-:S02]  /*2ea0*/  IADD3 R76, P5, PT, R76, UR16, RZ ;  /* 0x000000104c4c7c10 */ /* 0x000fc4000ffbe0ff */
[----:B------:R-:W-:Y:S01]  /*2eb0*/  IADD3 R72, P2, PT, R72, UR16, RZ ;  /* 0x0000001048487c10 */ /* 0x000fe2000ff5e0ff */
[----:B------:R-:W-:Y:S02]  /*2ec0*/  USHF.R.U32.HI UR16, URZ, 0x4, UR7 ;  /* 0x00000004ff107899 */ /* 0x000fe40008011607 */
[----:B------:R-:W-:Y:S02]  /*2ed0*/  USHF.R.S32.HI UR7, URZ, 0x6, UR18 ;  /* 0x00000006ff077899 */ /* 0x000fe40008011412 */
[----:B------:R-:W-:Y:S02]  /*2ee0*/  USGXT.U32 UR18, UR15, 0xe ;  /* 0x0000000e0f12789a */ /* 0x000fe40008000000 */
[----:B------:R-:W-:Y:S02]  /*2ef0*/  USGXT.U32 UR16, UR16, 0xe ;  /* 0x0000000e1010789a */ /* 0x000fe40008000000 */
[----:B------:R-:W-:Y:S02]  /*2f00*/  UIADD3 UR28, UP3, UPT, UR18, 0x2, URZ ;  /* 0x00000002121c7890 */ /* 0x000fe4000ff7e0ff */
[----:B------:R-:W-:-:S02]  /*2f10*/  UIADD3 UR26, UP2, UPT, UR16, 0x80, URZ ;  /* 0x00000080101a7890 */ /* 0x000fc4000ff5e0ff */
[----:B------:R-:W-:Y:S02]  /*2f20*/  UIADD3.X UR29, UPT, UPT, UR6, 0x40004040, URZ, UP3, !UPT ;  /* 0x40004040061d7890 */ /* 0x000fe40009ffe4ff */
[----:B------:R-:W-:Y:S02]  /*2f30*/  UISETP.LT.OR UP3, UPT, UR30, 0x40, UP1 ;  /* 0x000000401e00788c */ /* 0x000fe40008f61670 */
[----:B------:R-:W-:Y:S02]  /*2f40*/  UISETP.LT.AND UP4, UPT, UR7, 0x1, UPT ;  /* 0x000000010700788c */ /* 0x000fe4000bf81270 */
[----:B------:R-:W-:Y:S02]  /*2f50*/  UIADD3.X UR27, UPT, UPT, UR5, 0x40004040, URZ, UP2, !UPT ;  /* 0x40004040051b7890 */ /* 0x000fe400097fe4ff */
[----:B------:R-:W-:Y:S01]  /*2f60*/  USEL UR5, UR7, 0x1, !UP4 ;  /* 0x0000000107057887 */ /* 0x000fe2000e000000 */
[----:B--2---:R-:W-:Y:S02]  /*2f70*/  IADD3.X R75, PT, PT, R73, UR17, RZ, P1, !PT ;  /* 0x00000011494b7c10 */ /* 0x004fe40008ffe4ff */
[----:B---3--:R-:W-:Y:S01]  /*2f80*/  IADD3.X R79, PT, PT, R77, UR17, RZ, P3, !PT ;  /* 0x000000114d4f7c10 */ /* 0x008fe20009ffe4ff */
[----:B------:R-:W-:Y:S01]  /*2f90*/  UIADD3 UR15, UPT, UPT, UR5, -0x1, URZ ;  /* 0xffffffff050f7890 */ /* 0x000fe2000fffe0ff */
[----:B------:R-:W-:-:S02]  /*2fa0*/  IADD3.X R71, PT, PT, R71, UR17, RZ, P0, !PT ;  /* 0x0000001147477c10 */ /* 0x000fc400087fe4ff */
[----:B------:R-:W-:Y:S02]  /*2fb0*/  IADD3.X R77, PT, PT, R114, UR17, RZ, P5, !PT ;  /* 0x00000011724d7c10 */ /* 0x000fe4000affe4ff */
[----:B------:R-:W-:Y:S01]  /*2fc0*/  IADD3.X R73, PT, PT, R115, UR17, RZ, P2, !PT ;  /* 0x0000001173497c10 */ /* 0x000fe200097fe4ff */
[----:B------:R-:W-:Y:S02]  /*2fd0*/  USHF.L.U32 UR10, UR10, 0x6, URZ ;  /* 0x000000060a0a7899 */ /* 0x000fe400080006ff */
[----:B------:R-:W-:Y:S01]  /*2fe0*/  UISETP.NE.U32.AND UP2, UPT, UR15, URZ, UPT ;  /* 0x000000ff0f00728c */ /* 0x000fe2000bf45070 */
[----:B----4-:R-:W-:Y:S10]  /*2ff0*/  BRA.U UP3, `(.L_x_6) ;  /* 0x0000000103847547 */ /* 0x010ff4000b800000 */
[----:B------:R-:W-:Y:S02]  /*3000*/  UIADD3 UR5, UPT, UPT, UR13, 0x2000, URZ ;  /* 0x000020000d057890 */ /* 0x000fe4000fffe0ff */
[----:B------:R-:W-:Y:S02]  /*3010*/  USHF.R.U32.HI UR20, URZ, 0x4, UR13 ;  /* 0x00000004ff147899 */ /* 0x000fe4000801160d */
[----:B------:R-:W-:Y:S02]  /*3020*/  USHF.R.U32.HI UR5, URZ, 0x4, UR5 ;  /* 0x00000004ff057899 */ /* 0x000fe40008011605 */
[----:B------:R-:W-:Y:S02]  /*3030*/  USGXT.U32 UR20, UR20, 0xe ;  /* 0x0000000e1414789a */ /* 0x000fe40008000000 */
[----:B------:R-:W-:Y:S02]  /*3040*/  USGXT.U32 UR22, UR5, 0xe ;  /* 0x0000000e0516789a */ /* 0x000fe40008000000 */
[----:B------:R-:W-:-:S02]  /*3050*/  UIADD3 UR40, UP3, UPT, UR20, 0x80, URZ ;  /* 0x0000008014287890 */ /* 0x000fc4000ff7e0ff */
[----:B------:R-:W-:Y:S01]  /*3060*/  UIADD3 UR42, UP4, UPT, UR22, 0x2, URZ ;  /* 0x00000002162a7890 */ /* 0x000fe2000ff9e0ff */
[----:B------:R-:W-:Y:S01]  /*3070*/  UMOV UR5, URZ ;  /* 0x000000ff00057c82 */ /* 0x000fe20008000000 */
[----:B------:R-:W-:Y:S01]  /*3080*/  UMOV UR44, 0x0 ;  /* 0x00000000002c7882 */ /* 0x000fe20000000000 */
[----:B------:R-:W-:Y:S02]  /*3090*/  UIADD3.X UR41, UPT, UPT, UR5, 0x40004040, URZ, UP3, !UPT ;  /* 0x4000404005297890 */ /* 0x000fe40009ffe4ff */
[----:B------:R-:W-:Y:S02]  /*30a0*/  UIADD3.X UR43, UPT, UPT, UR5, 0x40004040, URZ, UP4, !UPT ;  /* 0x40004040052b7890 */ /* 0x000fe4000a7fe4ff */
[----:B------:R-:W-:Y:S02]  /*30b0*/  UIADD3.64 UR32, UPT, UPT, UR40, 0x80, URZ ;  /* 0x0000008028207897 */ /* 0x000fe4000fffe0ff */
[----:B------:R-:W-:Y:S02]  /*30c0*/  UIADD3.64 UR34, UPT, UPT, UR42, 0x2, URZ ;  /* 0x000000022a227897 */ /* 0x000fe4000fffe0ff */
[----:B------:R-:W-:-:S02]  /*30d0*/  UIADD3.64 UR36, UPT, UPT, UR40, 0x100, URZ ;  /* 0x0000010028247897 */ /* 0x000fc4000fffe0ff */
[----:B------:R-:W-:Y:S01]  /*30e0*/  UIADD3.64 UR38, UPT, UPT, UR42, 0x4, URZ ;  /* 0x000000042a267897 */ /* 0x000fe2000fffe0ff */
[----:B------:R-:W-:Y:S01]  /*30f0*/  UMOV UR45, 0x4108010 ;  /* 0x04108010002d7882 */ /* 0x000fe20000000000 */
[----:B------:R-:W-:Y:S01]  /*3100*/  UMOV UR21, 0x40004040 ;  /* 0x4000404000157882 */ /* 0x000fe20000000000 */
[----:B------:R-:W-:Y:S01]  /*3110*/  UMOV UR23, 0x40004040 ;  /* 0x4000404000177882 */ /* 0x000fe20000000000 */
[----:B------:R-:W-:Y:S01]  /*3120*/  UMOV UR46, 0x0 ;  /* 0x00000000002e7882 */ /* 0x000fe20000000000 */
[----:B------:R-:W-:Y:S01]  /*3130*/  UMOV UR47, 0x4108010 ;  /* 0x04108010002f7882 */ /* 0x000fe20000000000 */
[----:B------:R-:W-:Y:S01]  /*3140*/  UMOV UR48, 0x0 ;  /* 0x0000000000307882 */ /* 0x000fe20000000000 */
[----:B------:R-:W-:Y:S01]  /*3150*/  UMOV UR49, 0x4108010 ;  /* 0x0410801000317882 */ /* 0x000fe20000000000 */
[----:B------:R-:W-:Y:S01]  /*3160*/  UMOV UR6, UR14 ;  /* 0x0000000e00067c82 */ /* 0x000fe20008000000 */
[----:B------:R-:W-:Y:S01]  /*3170*/  UMOV UR7, URZ ;  /* 0x000000ff00077c82 */ /* 0x000fe20008000000 */
[----:B------:R0:W-:Y:S01]  /*3180*/  UTCHMMA gdesc[UR20], gdesc[UR22], tmem[UR12], tmem[UR44], idesc[UR45], !UPT ;  /* 0x00ff2c16140075ea */ /* 0x0001e2000f80000c */
[----:B------:R-:W-:Y:S01]  /*3190*/  UMOV UR50, 0x0 ;  /* 0x0000000000327882 */ /* 0x000fe20000000000 */
[----:B------:R-:W-:Y:S01]  /*31a0*/  UMOV UR51, 0x4108010 ;  /* 0x0410801000337882 */ /* 0x000fe20000000000 */
[----:B------:R0:W-:Y:S01]  /*31b0*/  UTCHMMA gdesc[UR40], gdesc[UR42], tmem[UR12], tmem[UR46], idesc[UR47], UPT ;  /* 0x00ff2e2a280075ea */ /* 0x0001e2000b80000c */
[----:B------:R-:W-:Y:S01]  /*31c0*/  UMOV UR6, UR6 ;  /* 0x0000000600067c82 */ /* 0x000fe20008000000 */
[----:B------:R0:W-:Y:S01]  /*31d0*/  UTCHMMA gdesc[UR32], gdesc[UR34], tmem[UR12], tmem[UR48], idesc[UR49], UPT ;  /* 0x00ff3022200075ea */ /* 0x0001e2000b80000c */
[----:B------:R0:W-:Y:S01]  /*31e0*/  UTCHMMA gdesc[UR36], gdesc[UR38], tmem[UR12], tmem[UR50], idesc[UR51], UPT ;  /* 0x00ff3226240075ea */ /* 0x0001e2000b80000c */
[----:B------:R0:W-:Y:S01]  /*31f0*/  UTCBAR [UR6], URZ ;  /* 0x000000ff060073e9 */ /* 0x0001e200080000ff */
[----:B------:R-:W-:Y:S01]  /*3200*/  NOP ;  /* 0x0000000000007918 */ /* 0x000fe20000000000 */
.L_x_6:
[----:B------:R-:W-:Y:S05]  /*3210*/  BRA.U !UP2, `(.L_x_7) ;  /* 0x0000000d0a2c7547 */ /* 0x000fea000b800000 */
[----:B------:R-:W-:Y:S02]  /*3220*/  UIADD3 UR8, UPT, UPT, UR8, -0x40, URZ ;  /* 0xffffffc008087890 */ /* 0x000fe4000fffe0ff */
[----:B0-----:R-:W-:Y:S02]  /*3230*/  UIADD3.64 UR32, UPT, UPT, UR26, 0x80, URZ ;  /* 0x000000801a207897 */ /* 0x001fe4000fffe0ff */
[----:B------:R-:W-:Y:S02]  /*3240*/  UIADD3.64 UR34, UPT, UPT, UR28, 0x2, URZ ;  /* 0x000000021c227897 */ /* 0x000fe4000fffe0ff */
[----:B------:R-:W-:Y:S02]  /*3250*/  UIADD3.64 UR36, UPT, UPT, UR26, 0x100, URZ ;  /* 0x000001001a247897 */ /* 0x000fe4000fffe0ff */
[----:B------:R-:W-:Y:S01]  /*3260*/  UIADD3.64 UR38, UPT, UPT, UR28, 0x4, URZ ;  /* 0x000000041c267897 */ /* 0x000fe2000fffe0ff */
[----:B------:R-:W-:Y:S01]  /*3270*/  UMOV UR22, 0x1 ;  /* 0x0000000100167882 */ /* 0x000fe20000000000 */
[----:B------:R-:W-:-:S10]  /*3280*/  UMOV UR5, URZ ;  /* 0x000000ff00057c82 */ /* 0x000fd40008000000 */
.L_x_10:
[----:B------:R-:W-:Y:S01]  /*3290*/  USHF.L.U32 UR4, UR4, 0x1f, URZ ;  /* 0x0000001f04047899 */ /* 0x000fe200080006ff */
[----:B0-----:R-:W-:Y:S01]  /*32a0*/  IMAD.U32 R101, RZ, RZ, UR10 ;  /* 0x0000000aff657e24 */ /* 0x001fe2000f8e00ff */
[----:B------:R-:W-:Y:S01]  /*32b0*/  ISETP.GE.AND P1, PT, R82, UR8, PT ;  /* 0x0000000852007c0c */ /* 0x000fe2000bf26270 */
[----:B------:R-:W-:Y:S01]  /*32c0*/  IMAD.U32 R103, RZ, RZ, UR10 ;  /* 0x0000000aff677e24 */ /* 0x000fe2000f8e00ff */
[----:B------:R-:W-:Y:S01]  /*32d0*/  ISETP.GE.AND P2, PT, R95, UR8, PT ;  /* 0x000000085f007c0c */ /* 0x000fe2000bf46270 */
[----:B------:R-:W-:Y:S01]  /*32e0*/  IMAD.WIDE R4, R101, 0x2, R4 ;  /* 0x0000000265047825 */ /* 0x000fe200078e0204 */
[----:B------:R-:W-:-:S03]  /*32f0*/  PRMT R116, RZ, 0x7610, R116 ;  /* 0x00007610ff747816 */ /* 0x000fc60000000074 */
[----:B------:R-:W-:Y:S02]  /*3300*/  IMAD.U32 R99, RZ, RZ, UR4 ;  /* 0x00000004ff637e24 */ /* 0x000fe4000f8e00ff */
[----:B------:R-:W-:Y:S02]  /*3310*/  IMAD.WIDE R2, R103, 0x2, R2 ;  /* 0x0000000267027825 */ /* 0x000fe400078e0202 */
[----:B------:R-:W0:Y:S02]  /*3320*/  SYNCS.PHASECHK.TRANS64.TRYWAIT P0, [UR14], R99 ;  /* 0x00000063ff0075a7 */ /* 0x000e24000800110e */
[----:B0-----:R-:W-:Y:S05]  /*3330*/  @!P0 BRA `(.L_x_8) ;  /* 0x0000001400c48947 */ /* 0x001fea0003800000 */
.L_x_16:
[----:B------:R-:W2:Y:S01]  /*3340*/  @!P1 LDG.E.U16 R116, desc[UR24][R2.64] ;  /* 0x0000001802749981 */ /* 0x000ea2000c1e1500 */
[----:B------:R-:W-:Y:S02]  /*3350*/  ISETP.GE.AND P1, PT, R98, UR8, PT ;  /* 0x0000000862007c0c */ /* 0x000fe4000bf26270 */
[----:B------:R-:W-:Y:S02]  /*3360*/  ISETP.GE.AND P6, PT, R100, UR8, PT ;  /* 0x0000000864007c0c */ /* 0x000fe4000bfc6270 */
[----:B------:R-:W-:Y:S01]  /*3370*/  LOP3.LUT R102, R82, 0x4, RZ, 0xfc, !PT ;  /* 0x0000000452667812 */ /* 0x000fe200078efcff */
[----:B------:R-:W-:Y:S01]  /*3380*/  IMAD.U32 R101, RZ, RZ, UR10 ;  /* 0x0000000aff657e24 */ /* 0x000fe2000f8e00ff */
[----:B------:R-:W-:Y:S01]  /*3390*/  PRMT R114, RZ, 0x7610, R114 ;  /* 0x00007610ff727816 */ /* 0x000fe20000000072 */
[----:B------:R-:W-:Y:S01]  /*33a0*/  IMAD.U32 R99, RZ, RZ, UR10 ;  /* 0x0000000aff637e24 */ /* 0x000fe2000f8e00ff */
[----:B------:R-:W-:Y:S01]  /*33b0*/  ISETP.GE.AND P0, PT, R102, UR8, PT ;  /* 0x0000000866007c0c */ /* 0x000fe2000bf06270 */
[----:B------:R-:W-:Y:S01]  /*33c0*/  IMAD.WIDE R44, R101, 0x2, R44 ;  /* 0x00000002652c7825 */ /* 0x000fe200078e022c */
[----:B------:R-:W-:-:S02]  /*33d0*/  PRMT R102, RZ, 0x7610, R102 ;  /* 0x00007610ff667816 */ /* 0x000fc40000000066 */
[----:B------:R-:W-:Y:S01]  /*33e0*/  PRMT R112, RZ, 0x7610, R112 ;  /* 0x00007610ff707816 */ /* 0x000fe20000000070 */
[----:B------:R-:W-:Y:S01]  /*33f0*/  IMAD.WIDE R66, R99, 0x2, R66 ;  /* 0x0000000263427825 */ /* 0x000fe200078e0242 */
[----:B------:R-:W3:Y:S01]  /*3400*/  @!P2 LDG.E.U16 R114, desc[UR24][R4.64] ;  /* 0x000000180472a981 */ /* 0x000ee2000c1e1500 */
[----:B------:R-:W-:Y:S02]  /*3410*/  ISETP.GE.AND P5, PT, R86, UR8, PT ;  /* 0x0000000856007c0c */ /* 0x000fe4000bfa6270 */
[----:B------:R-:W-:Y:S01]  /*3420*/  ISETP.GE.AND P3, PT, R87, UR8, PT ;  /* 0x0000000857007c0c */ /* 0x000fe2000bf66270 */
[----:B------:R-:W4:Y:S01]  /*3430*/  @!P1 LDG.E.U16 R102, desc[UR24][R44.64] ;  /* 0x000000182c669981 */ /* 0x000f22000c1e1500 */
[----:B------:R-:W-:Y:S02]  /*3440*/  ISETP.GE.AND P2, PT, R88, UR8, PT ;  /* 0x0000000858007c0c */ /* 0x000fe4000bf46270 */
[----:B------:R-:W-:Y:S01]  /*3450*/  ISETP.GE.AND P1, PT, R89, UR8, PT ;  /* 0x0000000859007c0c */ /* 0x000fe2000bf26270 */
[----:B------:R-:W5:Y:S01]  /*3460*/  @!P6 LDG.E.U16 R112, desc[UR24][R66.64] ;  /* 0x000000184270e981 */ /* 0x000f62000c1e1500 */
[----:B------:R-:W-:Y:S01]  /*3470*/  ISETP.GE.AND P6, PT, R97, UR8, PT ;  /* 0x0000000861007c0c */ /* 0x000fe2000bfc6270 */
[----:B------:R-:W-:-:S02]  /*3480*/  IMAD.U32 R103, RZ, RZ, UR10 ;  /* 0x0000000aff677e24 */ /* 0x000fc4000f8e00ff */
[----:B------:R-:W-:Y:S01]  /*3490*/  IMAD.U32 R105, RZ, RZ, UR10 ;  /* 0x0000000aff697e24 */ /* 0x000fe2000f8e00ff */
[----:B------:R-:W-:Y:S01]  /*34a0*/  PRMT R110, RZ, 0x7610, R110 ;  /* 0x00007610ff6e7816 */ /* 0x000fe2000000006e */
[----:B------:R-:W-:Y:S01]  /*34b0*/  IMAD.WIDE R46, R99, 0x2, R46 ;  /* 0x00000002632e7825 */ /* 0x000fe200078e022e */
[----:B------:R-:W-:Y:S02]  /*34c0*/  PRMT R108, RZ, 0x7610, R108 ;  /* 0x00007610ff6c7816 */ /* 0x000fe4000000006c */
[----:B------:R-:W-:Y:S01]  /*34d0*/  PRMT R106, RZ, 0x7610, R106 ;  /* 0x00007610ff6a7816 */ /* 0x000fe2000000006a */
[----:B------:R-:W-:Y:S01]  /*34e0*/  IMAD.WIDE R68, R101, 0x2, R68 ;  /* 0x0000000265447825 */ /* 0x000fe200078e0244 */
[----:B------:R-:W-:Y:S02]  /*34f0*/  PRMT R104, RZ, 0x7610, R104 ;  /* 0x00007610ff687816 */ /* 0x000fe40000000068 */
[----:B------:R-:W-:Y:S01]  /*3500*/  PRMT R113, RZ, 0x7610, R113 ;  /* 0x00007610ff717816 */ /* 0x000fe20000000071 */
[----:B------:R-:W-:Y:S01]  /*3510*/  IMAD.WIDE R76, R103, 0x2, R76 ;  /* 0x00000002674c7825 */ /* 0x000fe200078e024c */
[----:B------:R-:W-:Y:S01]  /*3520*/  PRMT R111, RZ, 0x7610, R111 ;  /* 0x00007610ff6f7816 */ /* 0x000fe2000000006f */
[----:B------:R-:W5:Y:S02]  /*3530*/  @!P2 LDG.E.U16 R106, desc[UR24][R68.64] ;  /* 0x00000018446aa981 */ /* 0x000f64000c1e1500 */
[----:B------:R-:W-:-:S02]  /*3540*/  IMAD.WIDE R74, R105, 0x2, R74 ;  /* 0x00000002694a7825 */ /* 0x000fc400078e024a */
[----:B------:R-:W5:Y:S02]  /*3550*/  @!P3 LDG.E.U16 R108, desc[UR24][R76.64] ;  /* 0x000000184c6cb981 */ /* 0x000f64000c1e1500 */
[----:B------:R-:W-:Y:S02]  /*3560*/  IMAD.WIDE R8, R103, 0x2, R8 ;  /* 0x0000000267087825 */ /* 0x000fe400078e0208 */
[----:B------:R-:W5:Y:S02]  /*3570*/  @!P5 LDG.E.U16 R110, desc[UR24][R74.64] ;  /* 0x000000184a6ed981 */ /* 0x000f64000c1e1500 */
[C---:B------:R-:W-:Y:S02]  /*3580*/  IMAD.WIDE R6, R99.reuse, 0x2, R6 ;  /* 0x0000000263067825 */ /* 0x040fe400078e0206 */
[----:B------:R-:W5:Y:S04]  /*3590*/  @!P1 LDG.E.U16 R104, desc[UR24][R46.64] ;  /* 0x000000182e689981 */ /* 0x000f68000c1e1500 */
[----:B------:R-:W5:Y:S04]  /*35a0*/  @!P0 LDG.E.U16 R113, desc[UR24][R6.64] ;  /* 0x0000001806718981 */ /* 0x000f68000c1e1500 */
[----:B------:R-:W5:Y:S01]  /*35b0*/  @!P6 LDG.E.U16 R111, desc[UR24][R8.64] ;  /* 0x00000018086fe981 */ /* 0x000f62000c1e1500 */
[----:B------:R-:W-:Y:S01]  /*35c0*/  ISETP.GE.AND P0, PT, R90, UR8, PT ;  /* 0x000000085a007c0c */ /* 0x000fe2000bf06270 */
[----:B------:R-:W-:Y:S01]  /*35d0*/  IMAD.WIDE R42, R99, 0x2, R42 ;  /* 0x00000002632a7825 */ /* 0x000fe200078e022a */
[----:B------:R-:W-:-:S03]  /*35e0*/  PRMT R99, RZ, 0x7610, R99 ;  /* 0x00007610ff637816 */ /* 0x000fc60000000063 */
[----:B------:R-:W-:Y:S01]  /*35f0*/  IMAD.WIDE R48, R105, 0x2, R48 ;  /* 0x0000000269307825 */ /* 0x000fe200078e0230 */
[----:B------:R-:W-:Y:S02]  /*3600*/  ISETP.GE.AND P1, PT, R91, UR8, PT ;  /* 0x000000085b007c0c */ /* 0x000fe4000bf26270 */
[----:B------:R-:W-:Y:S02]  /*3610*/  ISETP.GE.AND P2, PT, R92, UR8, PT ;  /* 0x000000085c007c0c */ /* 0x000fe4000bf46270 */
[----:B------:R-:W-:Y:S02]  /*3620*/  ISETP.GE.AND P3, PT, R93, UR8, PT ;  /* 0x000000085d007c0c */ /* 0x000fe4000bf66270 */
[----:B------:R-:W-:Y:S01]  /*3630*/  ISETP.GE.AND P5, PT, R94, UR8, PT ;  /* 0x000000085e007c0c */ /* 0x000fe2000bfa6270 */
[----:B------:R-:W5:Y:S01]  /*3640*/  @!P0 LDG.E.U16 R99, desc[UR24][R48.64] ;  /* 0x0000001830638981 */ /* 0x000f62000c1e1500 */
[----:B------:R-:W-:Y:S01]  /*3650*/  ISETP.GE.AND P0, PT, R96, UR8, PT ;  /* 0x0000000860007c0c */ /* 0x000fe2000bf06270 */
[----:B------:R-:W-:Y:S01]  /*3660*/  IMAD.WIDE R64, R101, 0x2, R64 ;  /* 0x0000000265407825 */ /* 0x000fe200078e0240 */
[----:B------:R-:W-:-:S02]  /*3670*/  PRMT R101, RZ, 0x7610, R101 ;  /* 0x00007610ff657816 */ /* 0x000fc40000000065 */
[----:B------:R-:W-:Y:S01]  /*3680*/  PRMT R107, RZ, 0x7610, R107 ;  /* 0x00007610ff6b7816 */ /* 0x000fe2000000006b */
[----:B------:R-:W-:Y:S01]  /*3690*/  IMAD.WIDE R70, R103, 0x2, R70 ;  /* 0x0000000267467825 */ /* 0x000fe200078e0246 */
[----:B------:R-:W-:-:S03]  /*36a0*/  PRMT R109, RZ, 0x7610, R109 ;  /* 0x00007610ff6d7816 */ /* 0x000fc6000000006d */
[----:B------:R-:W-:Y:S01]  /*36b0*/  IMAD.WIDE R72, R103, 0x2, R72 ;  /* 0x0000000267487825 */ /* 0x000fe200078e0248 */
[----:B------:R-:W-:Y:S01]  /*36c0*/  PRMT R103, RZ, 0x7610, R103 ;  /* 0x00007610ff677816 */ /* 0x000fe20000000067 */
[----:B------:R-:W5:Y:S02]  /*36d0*/  @!P1 LDG.E.U16 R101, desc[UR24][R70.64] ;  /* 0x0000001846659981 */ /* 0x000f64000c1e1500 */
[----:B------:R-:W-:Y:S01]  /*36e0*/  IMAD.WIDE R78, R105, 0x2, R78 ;  /* 0x00000002694e7825 */ /* 0x000fe200078e024e */
[----:B------:R-:W-:Y:S01]  /*36f0*/  PRMT R105, RZ, 0x7610, R105 ;  /* 0x00007610ff697816 */ /* 0x000fe20000000069 */
[----:B------:R-:W5:Y:S04]  /*3700*/  @!P5 LDG.E.U16 R107, desc[UR24][R64.64] ;  /* 0x00000018406bd981 */ /* 0x000f68000c1e1500 */
[----:B------:R-:W5:Y:S04]  /*3710*/  @!P2 LDG.E.U16 R103, desc[UR24][R78.64] ;  /* 0x000000184e67a981 */ /* 0x000f68000c1e1500 */
[----:B------:R-:W5:Y:S04]  /*3720*/  @!P3 LDG.E.U16 R105, desc[UR24][R72.64] ;  /* 0x000000184869b981 */ /* 0x000f68000c1e1500 */
[----:B------:R-:W5:Y:S01]  /*3730*/  @!P0 LDG.E.U16 R109, desc[UR24][R42.64] ;  /* 0x000000182a6d8981 */ /* 0x000f62000c1e1500 */
[----:B------:R-:W-:Y:S01]  /*3740*/  BAR.SYNC.DEFER_BLOCKING 0x0 ;  /* 0x0000000000007b1d */ /* 0x000fe20000010000 */
[----:B------:R-:W-:-:S02]  /*3750*/  IMAD.U32 R115, RZ, RZ, UR11 ;  /* 0x0000000bff737e24 */ /* 0x000fc4000f8e00ff */
[----:B------:R-:W-:Y:S01]  /*3760*/  IMAD.U32 R117, RZ, RZ, UR11 ;  /* 0x0000000bff757e24 */ /* 0x000fe2000f8e00ff */
[----:B------:R-:W-:Y:S01]  /*3770*/  PRMT R118, RZ, 0x7610, R118 ;  /* 0x00007610ff767816 */ /* 0x000fe20000000076 */
[C---:B------:R-:W-:Y:S01]  /*3780*/  IMAD.WIDE R40, R115.reuse, 0x2, R40 ;  /* 0x0000000273287825 */ /* 0x040fe200078e0228 */
[----:B------:R-:W-:Y:S02]  /*3790*/  PRMT R119, RZ, 0x7610, R119 ;  /* 0x00007610ff777816 */ /* 0x000fe40000000077 */
[----:B------:R-:W-:Y:S01]  /*37a0*/  PRMT R121, RZ, 0x7610, R121 ;  /* 0x00007610ff797816 */ /* 0x000fe20000000079 */
[----:B------:R-:W-:Y:S01]  /*37b0*/  IMAD.WIDE R38, R115, 0x2, R38 ;  /* 0x0000000273267825 */ /* 0x000fe200078e0226 */
[----:B------:R-:W-:Y:S02]  /*37c0*/  PRMT R123, RZ, 0x7610, R123 ;  /* 0x00007610ff7b7816 */ /* 0x000fe4000000007b */
[----:B------:R-:W-:Y:S01]  /*37d0*/  PRMT R125, RZ, 0x7610, R125 ;  /* 0x00007610ff7d7816 */ /* 0x000fe2000000007d */
[----:B------:R-:W-:-:S04]  /*37e0*/  IMAD.WIDE R36, R117, 0x2, R36 ;  /* 0x0000000275247825 */ /* 0x000fc800078e0224 */
        /* <DEDUP_REMOVED lines=11> */
[----:B------:R-:W-:Y:S01]  /*38a0*/  IMAD.WIDE R12, R117, 0x2, R12 ;  /* 0x00000002750c7825 */ /* 0x000fe200078e020c */
[----:B------:R-:W-:-:S03]  /*38b0*/  PRMT R117, RZ, 0x7610, R117 ;  /* 0x00007610ff757816 */ /* 0x000fc60000000075 */
[----:B------:R-:W-:Y:S01]  /*38c0*/  IMAD.WIDE R10, R115, 0x2, R10 ;  /* 0x00000002730a7825 */ /* 0x000fe200078e020a */
[----:B------:R-:W-:Y:S01]  /*38d0*/  PRMT R115, RZ, 0x7610, R115 ;  /* 0x00007610ff737816 */ /* 0x000fe20000000073 */
[----:B--2---:R-:W-:Y:S04]  /*38e0*/  STS.U16 [R81+UR13+0x4000], R116 ;  /* 0x0040007451007988 */ /* 0x004fe8000800040d */
[----:B---3--:R0:W-:Y:S02]  /*38f0*/  STS.U16 [R81+UR13+0x4400], R114 ;  /* 0x0044007251007988 */ /* 0x0081e4000800040d */
[----:B0-----:R-:W-:-:S04]  /*3900*/  LOP3.LUT R114, R63, 0x3f, RZ, 0xc0, !PT ;  /* 0x0000003f3f727812 */ /* 0x001fc800078ec0ff */
[----:B------:R-:W-:Y:S01]  /*3910*/  ISETP.GE.AND P0, PT, R114, UR8, PT ;  /* 0x0000000872007c0c */ /* 0x000fe2000bf06270 */
[----:B----4-:R0:W-:Y:S01]  /*3920*/  STS.U16 [R81+UR13+0x4800], R102 ;  /* 0x0048006651007988 */ /* 0x0101e2000800040d */
[----:B------:R-:W-:Y:S02]  /*3930*/  PRMT R114, RZ, 0x7610, R114 ;  /* 0x00007610ff727816 */ /* 0x000fe40000000072 */
[----:B------:R-:W-:Y:S01]  /*3940*/  PRMT R116, RZ, 0x7610, R116 ;  /* 0x00007610ff747816 */ /* 0x000fe20000000074 */
[----:B-----5:R1:W-:Y:S04]  /*3950*/  STS.U16 [R81+UR13+0x4c00], R112 ;  /* 0x004c007051007988 */ /* 0x0203e8000800040d */
[----:B------:R2:W-:Y:S01]  /*3960*/  STS.U16 [R81+UR13+0x5800], R106 ;  /* 0x0058006a51007988 */ /* 0x0005e2000800040d */
[----:B0-----:R-:W-:-:S03]  /*3970*/  PRMT R102, RZ, 0x7610, R102 ;  /* 0x00007610ff667816 */ /* 0x001fc60000000066 */
[----:B------:R0:W-:Y:S01]  /*3980*/  STS.U16 [R81+UR13+0x5400], R108 ;  /* 0x0054006c51007988 */ /* 0x0001e2000800040d */
[----:B-1----:R-:W-:-:S03]  /*3990*/  PRMT R112, RZ, 0x7610, R112 ;  /* 0x00007610ff707816 */ /* 0x002fc60000000070 */
[----:B------:R1:W-:Y:S01]  /*39a0*/  STS.U16 [R81+UR13+0x5000], R110 ;  /* 0x0050006e51007988 */ /* 0x0003e2000800040d */
[----:B--2---:R-:W-:-:S03]  /*39b0*/  PRMT R106, RZ, 0x7610, R106 ;  /* 0x00007610ff6a7816 */ /* 0x004fc6000000006a */
[----:B------:R-:W-:Y:S01]  /*39c0*/  STS.U16 [R81+UR13+0x5c00], R104 ;  /* 0x005c006851007988 */ /* 0x000fe2000800040d */
[----:B0-----:R-:W-:-:S03]  /*39d0*/  PRMT R108, RZ, 0x7610, R108 ;  /* 0x00007610ff6c7816 */ /* 0x001fc6000000006c */
[----:B------:R0:W-:Y:S01]  /*39e0*/  STS.U16 [R80+UR13+0x4200], R113 ;  /* 0x0042007150007988 */ /* 0x0001e2000800040d */
[----:B-1----:R-:W-:-:S03]  /*39f0*/  PRMT R110, RZ, 0x7610, R110 ;  /* 0x00007610ff6e7816 */ /* 0x002fc6000000006e */
[----:B------:R1:W-:Y:S04]  /*3a00*/  STS.U16 [R80+UR13+0x4600], R111 ;  /* 0x0046006f50007988 */ /* 0x0003e8000800040d */
[----:B------:R-:W2:Y:S01]  /*3a10*/  @!P0 LDG.E.U16 R114, desc[UR24][R10.64] ;  /* 0x000000180a728981 */ /* 0x000ea2000c1e1500 */
[----:B0-----:R-:W-:-:S03]  /*3a20*/  PRMT R113, RZ, 0x7610, R113 ;  /* 0x00007610ff717816 */ /* 0x001fc60000000071 */
[----:B------:R-:W3:Y:S01]  /*3a30*/  @!P0 LDG.E.U16 R116, desc[UR24][R14.64] ;  /* 0x000000180e748981 */ /* 0x000ee2000c1e1500 */
[----:B-1----:R-:W-:-:S03]  /*3a40*/  PRMT R111, RZ, 0x7610, R111 ;  /* 0x00007610ff6f7816 */ /* 0x002fc6000000006f */
[----:B------:R-:W4:Y:S04]  /*3a50*/  @!P0 LDG.E.U16 R118, desc[UR24][R18.64] ;  /* 0x0000001812768981 */ /* 0x000f28000c1e1500 */
[----:B------:R-:W5:Y:S04]  /*3a60*/  @!P0 LDG.E.U16 R102, desc[UR24][R22.64] ;  /* 0x0000001816668981 */ /* 0x000f68000c1e1500 */
        /* <DEDUP_REMOVED lines=12> */
[----:B------:R0:W-:Y:S04]  /*3b30*/  STS.U16 [R80+UR13+0x4a00], R99 ;  /* 0x004a006350007988 */ /* 0x0001e8000800040d */
[----:B------:R0:W-:Y:S04]  /*3b40*/  STS.U16 [R80+UR13+0x4e00], R101 ;  /* 0x004e006550007988 */ /* 0x0001e8000800040d */
[----:B------:R0:W-:Y:S04]  /*3b50*/  STS.U16 [R80+UR13+0x5200], R103 ;  /* 0x0052006750007988 */ /* 0x0001e8000800040d */
[----:B------:R0:W-:Y:S04]  /*3b60*/  STS.U16 [R80+UR13+0x5600], R105 ;  /* 0x0056006950007988 */ /* 0x0001e8000800040d */
[----:B------:R0:W-:Y:S04]  /*3b70*/  STS.U16 [R80+UR13+0x5a00], R107 ;  /* 0x005a006b50007988 */ /* 0x0001e8000800040d */
[----:B------:R0:W-:Y:S01]  /*3b80*/  STS.U16 [R80+UR13+0x5e00], R109 ;  /* 0x005e006d50007988 */ /* 0x0001e2000800040d */
[----:B------:R-:W-:-:S04]  /*3b90*/  ULEA UR14, UR22, UR13, 0x3 ;  /* 0x0000000d160e7291 */ /* 0x000fc8000f8e18ff */
[----:B------:R-:W-:Y:S01]  /*3ba0*/  UIADD3 UR14, UPT, UPT, UR14, 0x8000, URZ ;  /* 0x000080000e0e7890 */ /* 0x000fe2000fffe0ff */
[----:B--2---:R0:W-:Y:S04]  /*3bb0*/  STS.U16 [R81+UR13+0x6000], R114 ;  /* 0x0060007251007988 */ /* 0x0041e8000800040d */
[----:B---3--:R0:W-:Y:S04]  /*3bc0*/  STS.U16 [R81+UR13+0x6400], R116 ;  /* 0x0064007451007988 */ /* 0x0081e8000800040d */
[----:B----4-:R0:W-:Y:S04]  /*3bd0*/  STS.U16 [R81+UR13+0x6800], R118 ;  /* 0x0068007651007988 */ /* 0x0101e8000800040d */
[----:B-----5:R0:W-:Y:S04]  /*3be0*/  STS.U16 [R81+UR13+0x6c00], R102 ;  /* 0x006c006651007988 */ /* 0x0201e8000800040d */
        /* <DEDUP_REMOVED lines=12> */
[----:B------:R1:W-:Y:S06]  /*3cb0*/  MEMBAR.ALL.CTA ;  /* 0x0000000000007992 */ /* 0x0003ec0000008000 */
[----:B-1----:R-:W1:Y:S02]  /*3cc0*/  FENCE.VIEW.ASYNC.S ;  /* 0x00000000000073c6 */ /* 0x002e640000000000 */
[----:B-1----:R-:W-:Y:S06]  /*3cd0*/  BAR.SYNC.DEFER_BLOCKING 0x0 ;  /* 0x0000000000007b1d */ /* 0x002fec0000010000 */
[----:B------:R-:W-:Y:S05]  /*3ce0*/  BRA.U UP1, `(.L_x_9) ;  /* 0x00000001014c7547 */ /* 0x000fea000b800000 */
[----:B------:R-:W-:Y:S01]  /*3cf0*/  UMOV UR17, 0x40004040 ;  /* 0x4000404000117882 */ /* 0x000fe20000000000 */
        /* <DEDUP_REMOVED lines=9> */
[----:B------:R1:W-:Y:S01]  /*3d90*/  UTCHMMA gdesc[UR16], gdesc[UR18], tmem[UR12], tmem[UR20], idesc[UR21], UPT ;  /* 0x00ff1412100075ea */ /* 0x0003e2000b80000c */
        /* <DEDUP_REMOVED lines=8> */
.L_x_9:
[----:B------:R-:W-:Y:S02]  /*3e20*/  UIADD3 UR22, UPT, UPT, UR22, 0x1, URZ ;  /* 0x0000000116167890 */ /* 0x000fe4000fffe0ff */
[----:B------:R-:W-:Y:S02]  /*3e30*/  UIADD3 UR15, UPT, UPT, UR15, -0x1, URZ ;  /* 0xffffffff0f0f7890 */ /* 0x000fe4000fffe0ff */
[----:B------:R-:W-:Y:S02]  /*3e40*/  UISETP.GT.AND UP2, UPT, UR22, 0x1, UPT ;  /* 0x000000011600788c */ /* 0x000fe4000bf44270 */
[----:B------:R-:W-:Y:S02]  /*3e50*/  UIADD3 UR8, UPT, UPT, UR8, -0x40, URZ ;  /* 0xffffffc008087890 */ /* 0x000fe4000fffe0ff */
[----:B-1----:R-:W-:Y:S02]  /*3e60*/  USEL UR4, URZ, 0x1, !UP2 ;  /* 0x00000001ff047887 */ /* 0x002fe4000d000000 */
[----:B------:R-:W-:-:S02]  /*3e70*/  USEL UR22, UR22, URZ, !UP2 ;  /* 0x000000ff16167287 */ /* 0x000fc4000d000000 */
[----:B------:R-:W-:Y:S02]  /*3e80*/  UISETP.NE.U32.AND UP2, UPT, UR15, URZ, UPT ;  /* 0x000000ff0f00728c */ /* 0x000fe4000bf45070 */
[----:B------:R-:W-:-:S03]  /*3e90*/  ULOP3.LUT UR6, UR5, UR4, URZ, 0x3c, !UPT ;  /* 0x0000000405067292 */ /* 0x000fc6000f8e3cff */
[----:B------:R-:W-:-:S04]  /*3ea0*/  UMOV UR4, UR5 ;  /* 0x0000000500047c82 */ /* 0x000fc80008000000 */
[----:B------:R-:W-:Y:S01]  /*3eb0*/  UMOV UR5, UR6 ;  /* 0x0000000600057c82 */ /* 0x000fe20008000000 */
[----:B------:R-:W-:Y:S05]  /*3ec0*/  BRA.U UP2, `(.L_x_10) ;  /* 0xfffffff102f07547 */ /* 0x000fea000b83ffff */
.L_x_7:
[----:B------:R-:W-:-:S09]  /*3ed0*/  UISETP.GE.AND UP1, UPT, UR30, 0x40, UPT ;  /* 0x000000401e00788c */ /* 0x000fd2000bf26270 */
[----:B------:R-:W-:Y:S05]  /*3ee0*/  BRA.U !UP1, `(.L_x_11) ;  /* 0x0000000109107547 */ /* 0x000fea000b800000 */
[----:B------:R-:W-:-:S06]  /*3ef0*/  USHF.L.U32 UR4, UR4, 0x1f, URZ ;  /* 0x0000001f04047899 */ /* 0x000fcc00080006ff */
[----:B------:R-:W-:-:S04]  /*3f00*/  IMAD.U32 R2, RZ, RZ, UR4 ;  /* 0x00000004ff027e24 */ /* 0x000fc8000f8e00ff */
[----:B------:R-:W1:Y:S02]  /*3f10*/  SYNCS.PHASECHK.TRANS64.TRYWAIT P0, [UR14], R2 ;  /* 0x00000002ff0075a7 */ /* 0x000e64000800110e */
[----:B-1----:R-:W-:Y:S05]  /*3f20*/  @!P0 BRA `(.L_x_12) ;  /* 0x0000000800d48947 */ /* 0x002fea0003800000 */
.L_x_11:
[----:B------:R-:W-:Y:S01]  /*3f30*/  BAR.SYNC.DEFER_BLOCKING 0x0 ;  /* 0x0000000000007b1d */ /* 0x000fe20000010000 */
[C---:B------:R-:W-:Y:S01]  /*3f40*/  IMAD.SHL.U32 R3, R63.reuse, 0x10, RZ ;  /* 0x000000103f037824 */ /* 0x040fe200078e00ff */
[--C-:B------:R-:W-:Y:S01]  /*3f50*/  SHF.R.S32.HI R23, RZ, 0x2, R63.reuse ;  /* 0x00000002ff177819 */ /* 0x100fe2000001143f */
[C---:B------:R-:W-:Y:S01]  /*3f60*/  IMAD.SHL.U32 R2, R63.reuse, 0x20, RZ ;  /* 0x000000203f027824 */ /* 0x040fe200078e00ff */
[----:B------:R-:W-:Y:S01]  /*3f70*/  SHF.R.S32.HI R22, RZ, 0x5, R63 ;  /* 0x00000005ff167819 */ /* 0x000fe2000001143f */
[----:B------:R-:W-:Y:S01]  /*3f80*/  IMAD.SHL.U32 R21, R63, 0x4, RZ ;  /* 0x000000043f157824 */ /* 0x000fe200078e00ff */
[----:B------:R-:W-:Y:S01]  /*3f90*/  LOP3.LUT R20, R3, 0x30, RZ, 0xc0, !PT ;  /* 0x0000003003147812 */ /* 0x000fe200078ec0ff */
[----:B------:R-:W1:Y:S01]  /*3fa0*/  LDCU UR4, c[0x0][0x3b4] ;  /* 0x00007680ff0477ac */ /* 0x000e620008000800 */
[----:B------:R-:W-:Y:S02]  /*3fb0*/  LOP3.LUT R2, R2, 0x300, RZ, 0xc0, !PT ;  /* 0x0000030002027812 */ /* 0x000fe400078ec0ff */
[----:B------:R-:W-:Y:S01]  /*3fc0*/  LOP3.LUT R21, R20, 0x3c0, R21, 0xf8, !PT ;  /* 0x000003c014157812 */ /* 0x000fe200078ef815 */
[----:B------:R-:W2:Y:S01]  /*3fd0*/  LDCU UR5, c[0x0][0x3b8] ;  /* 0x00007700ff0577ac */ /* 0x000ea20008000800 */
[----:B------:R-:W-:-:S02]  /*3fe0*/  LOP3.LUT R3, R2, 0x870, R3, 0xf8, !PT ;  /* 0x0000087002037812 */ /* 0x000fc400078ef803 */
[----:B------:R-:W-:Y:S01]  /*3ff0*/  SGXT R20, R23, 0x1 ;  /* 0x000000011714781a */ /* 0x000fe20000000200 */
[C---:B------:R-:W-:Y:S01]  /*4000*/  IMAD.SHL.U32 R23, R63.reuse, 0x2, RZ ;  /* 0x000000023f177824 */ /* 0x040fe200078e00ff */
[----:B------:R-:W-:Y:S01]  /*4010*/  SGXT R2, R22, 0x1 ;  /* 0x000000011602781a */ /* 0x000fe20000000200 */
[----:B------:R-:W-:Y:S01]  /*4020*/  IMAD.SHL.U32 R63, R63, 0x80, RZ ;  /* 0x000000803f3f7824 */ /* 0x000fe200078e00ff */
[----:B------:R-:W-:Y:S02]  /*4030*/  LOP3.LUT R22, R21, 0x1040, R20, 0x78, !PT ;  /* 0x0000104015167812 */ /* 0x000fe400078e7814 */
[----:B------:R-:W-:Y:S02]  /*4040*/  LOP3.LUT R3, R3, 0x1040, R2, 0x78, !PT ;  /* 0x0000104003037812 */ /* 0x000fe400078e7802 */
[----:B------:R-:W-:Y:S01]  /*4050*/  LOP3.LUT R2, R23, 0x80, RZ, 0xc0, !PT ;  /* 0x0000008017027812 */ /* 0x000fe200078ec0ff */
[----:B------:R-:W3:Y:S02]  /*4060*/  @!P4 SYNCS.CCTL.IV [UR13+0x8000] ;  /* 0x00800000ff00c9b1 */ /* 0x000ee4000800000d */
[----:B---3--:R-:W-:Y:S01]  /*4070*/  BAR.SYNC.DEFER_BLOCKING 0x0 ;  /* 0x0000000000007b1d */ /* 0x008fe20000010000 */
[----:B------:R-:W-:Y:S01]  /*4080*/  IADD3 R20, PT, PT, R3, UR13, R2 ;  /* 0x0000000d03147c10 */ /* 0x000fe2000fffe002 */
[----:B-1----:R-:W-:Y:S01]  /*4090*/  IMAD R2, R52, UR4, RZ ;  /* 0x0000000434027c24 */ /* 0x002fe2000f8e02ff */
[----:B------:R-:W-:Y:S01]  /*40a0*/  LOP3.LUT R63, R63, 0x400, RZ, 0xc0, !PT ;  /* 0x000004003f3f7812 */ /* 0x000fe200078ec0ff */
[----:B--2---:R-:W-:-:S03]  /*40b0*/  IMAD R3, R62, UR5, RZ ;  /* 0x000000053e037c24 */ /* 0x004fc6000f8e02ff */
[----:B------:R-:W-:Y:S01]  /*40c0*/  IADD3 R22, PT, PT, R22, UR13, R63 ;  /* 0x0000000d16167c10 */ /* 0x000fe2000fffe03f */
[----:B------:R-:W-:Y:S01]  /*40d0*/  LDTM.16dp32bit_t0_t15.x16 R4, tmem[UR9] ;  /* 0x00000009000479ee */ /* 0x000fe20008a00000 */
[----:B------:R-:W1:Y:S01]  /*40e0*/  LDTM.16dp32bit_t16_t31.x16 R4, tmem[UR9+0x10] ;  /* 0x00001009000479ee */ /* 0x000e620008a20000 */
[----:B------:R-:W2:Y:S01]  /*40f0*/  LDCU.128 UR8, c[0x0][0x390] ;  /* 0x00007200ff0877ac */ /* 0x000ea20008000c00 */
[----:B------:R-:W3:Y:S01]  /*4100*/  @!P4 SYNCS.CCTL.IV [UR13+0x8008] ;  /* 0x00800800ff00c9b1 */ /* 0x000ee2000800000d */
[----:B------:R-:W-:Y:S01]  /*4110*/  NOP ;  /* 0x0000000000007918 */ /* 0x000fe20000000000 */
[----:B--2---:R-:W-:-:S04]  /*4120*/  ISETP.GE.AND P0, PT, R52, UR10, PT ;  /* 0x0000000a34007c0c */ /* 0x004fc8000bf06270 */
[----:B------:R-:W-:Y:S02]  /*4130*/  ISETP.LT.AND P1, PT, R62, UR11, !P0 ;  /* 0x0000000b3e007c0c */ /* 0x000fe4000c721270 */
[----:B-1----:R-:W-:Y:S02]  /*4140*/  F2FP.F16.F32.PACK_AB R8, R8, R4 ;  /* 0x000000040808723e */ /* 0x002fe400000000ff */
[----:B------:R-:W-:Y:S02]  /*4150*/  F2FP.F16.F32.PACK_AB R9, R9, R5 ;  /* 0x000000050909723e */ /* 0x000fe400000000ff */
[----:B------:R-:W-:Y:S02]  /*4160*/  F2FP.F16.F32.PACK_AB R10, R10, R6 ;  /* 0x000000060a0a723e */ /* 0x000fe400000000ff */
[----:B------:R-:W-:Y:S02]  /*4170*/  F2FP.F16.F32.PACK_AB R11, R11, R7 ;  /* 0x000000070b0b723e */ /* 0x000fe400000000ff */
[----:B------:R-:W-:-:S02]  /*4180*/  F2FP.F16.F32.PACK_AB R12, R16, R12 ;  /* 0x0000000c100c723e */ /* 0x000fc400000000ff */
[----:B------:R-:W-:Y:S01]  /*4190*/  F2FP.F16.F32.PACK_AB R13, R17, R13 ;  /* 0x0000000d110d723e */ /* 0x000fe200000000ff */
[----:B---3--:R-:W-:Y:S01]  /*41a0*/  STSM.16.M88.4 [R20], R8 ;  /* 0x0000000814007844 */ /* 0x008fe20000000200 */
[----:B------:R-:W-:Y:S02]  /*41b0*/  F2FP.F16.F32.PACK_AB R14, R18, R14 ;  /* 0x0000000e120e723e */ /* 0x000fe400000000ff */
[----:B------:R-:W-:Y:S02]  /*41c0*/  F2FP.F16.F32.PACK_AB R15, R19, R15 ;  /* 0x0000000f130f723e */ /* 0x000fe400000000ff */
[C---:B------:R-:W-:Y:S02]  /*41d0*/  LEA R18, P2, R2.reuse, UR8, 0x1 ;  /* 0x0000000802127c11 */ /* 0x040fe4000f8408ff */
[C---:B------:R-:W-:Y:S01]  /*41e0*/  ISETP.LT.AND P4, PT, R61.reuse, UR11, !P0 ;  /* 0x0000000b3d007c0c */ /* 0x040fe2000c781270 */
[----:B------:R1:W-:Y:S01]  /*41f0*/  STSM.16.M88.4 [R20+0x400], R12 ;  /* 0x0004000c14007844 */ /* 0x0003e20000000200 */
[----:B------:R-:W-:Y:S01]  /*4200*/  LEA.HI.X.SX32 R24, R2, UR9, 0x1, P2 ;  /* 0x0000000902187c11 */ /* 0x000fe200090f0eff */
[----:B------:R-:W-:Y:S01]  /*4210*/  IMAD R61, R61, UR5, RZ ;  /* 0x000000053d3d7c24 */ /* 0x000fe2000f8e02ff */
[----:B------:R-:W-:Y:S01]  /*4220*/  BAR.SYNC.DEFER_BLOCKING 0x0 ;  /* 0x0000000000007b1d */ /* 0x000fe20000010000 */
[----:B------:R-:W-:-:S02]  /*4230*/  LEA R2, P2, R3, R18, 0x1 ;  /* 0x0000001203027211 */ /* 0x000fc400078408ff */
[C---:B------:R-:W-:Y:S01]  /*4240*/  ISETP.LT.AND P3, PT, R59.reuse, UR11, !P0 ;  /* 0x0000000b3b007c0c */ /* 0x040fe2000c761270 */
[----:B------:R-:W-:Y:S01]  /*4250*/  IMAD R59, R59, UR5, RZ ;  /* 0x000000053b3b7c24 */ /* 0x000fe2000f8e02ff */
[----:B------:R-:W-:Y:S02]  /*4260*/  LEA.HI.X.SX32 R3, R3, R24, 0x1, P2 ;  /* 0x0000001803037211 */ /* 0x000fe400010f0eff */
[----:B-1----:R-:W-:-:S04]  /*4270*/  LEA R12, P2, R61, R18, 0x1 ;  /* 0x000000123d0c7211 */ /* 0x002fc800078408ff */
[----:B------:R-:W-:Y:S02]  /*4280*/  LEA.HI.X.SX32 R13, R61, R24, 0x1, P2 ;  /* 0x000000183d0d7211 */ /* 0x000fe400010f0eff */
[C---:B------:R-:W-:Y:S01]  /*4290*/  ISETP.LT.AND P2, PT, R60.reuse, UR11, !P0 ;  /* 0x0000000b3c007c0c */ /* 0x040fe2000c741270 */
[----:B------:R-:W-:Y:S01]  /*42a0*/  IMAD R60, R60, UR5, RZ ;  /* 0x000000053c3c7c24 */ /* 0x000fe2000f8e02ff */
[----:B------:R-:W1:Y:S04]  /*42b0*/  LDSM.16.M88.4 R4, [R22] ;  /* 0x000000001604783b */ /* 0x000e680000000200 */
[----:B------:R-:W2:Y:S04]  /*42c0*/  LDSM.16.M88.4 R8, [R22+0x800] ;  /* 0x000800001608783b */ /* 0x000ea80000000200 */
[----:B-1----:R1:W-:Y:S01]  /*42d0*/  @P1 STG.E.U16 desc[UR24][R2.64], R4 ;  /* 0x0000000402001986 */ /* 0x0023e2000c101518 */
[----:B------:R-:W-:-:S04]  /*42e0*/  LEA R14, P1, R60, R18, 0x1 ;  /* 0x000000123c0e7211 */ /* 0x000fc800078208ff */
[----:B------:R-:W-:Y:S02]  /*42f0*/  LEA.HI.X.SX32 R15, R60, R24, 0x1, P1 ;  /* 0x000000183c0f7211 */ /* 0x000fe400008f0eff */
[C---:B------:R-:W-:Y:S01]  /*4300*/  ISETP.LT.AND P1, PT, R57.reuse, UR11, !P0 ;  /* 0x0000000b39007c0c */ /* 0x040fe2000c721270 */
[----:B------:R-:W-:Y:S01]  /*4310*/  IMAD R57, R57, UR5, RZ ;  /* 0x0000000539397c24 */ /* 0x000fe2000f8e02ff */
[----:B-1----:R-:W-:Y:S02]  /*4320*/  PRMT R3, R4, 0x7632, R3 ;  /* 0x0000763204037816 */ /* 0x002fe40000000003 */
[----:B------:R-:W-:Y:S02]  /*4330*/  LEA R2, P5, R59, R18, 0x1 ;  /* 0x000000123b027211 */ /* 0x000fe400078a08ff */
[----:B------:R-:W-:Y:S01]  /*4340*/  PRMT R4, R5, 0x7632, R4 ;  /* 0x0000763205047816 */ /* 0x000fe20000000004 */
[----:B------:R1:W-:Y:S01]  /*4350*/  @P4 STG.E.U16 desc[UR24][R12.64], R3 ;  /* 0x000000030c004986 */ /* 0x0003e2000c101518 */
[C---:B------:R-:W-:Y:S01]  /*4360*/  ISETP.LT.AND P4, PT, R58.reuse, UR11, !P0 ;  /* 0x0000000b3a007c0c */ /* 0x040fe2000c781270 */
[----:B------:R-:W-:-:S02]  /*4370*/  IMAD R58, R58, UR5, RZ ;  /* 0x000000053a3a7c24 */ /* 0x000fc4000f8e02ff */
[----:B------:R3:W-:Y:S03]  /*4380*/  @P2 STG.E.U16 desc[UR24][R14.64], R5 ;  /* 0x000000050e002986 */ /* 0x0007e6000c101518 */
[----:B------:R-:W-:-:S04]  /*4390*/  LEA R16, P6, R58, R18, 0x1 ;  /* 0x000000123a107211 */ /* 0x000fc800078c08ff */
[-C--:B------:R-:W-:Y:S02]  /*43a0*/  LEA.HI.X.SX32 R17, R58, R24.reuse, 0x1, P6 ;  /* 0x000000183a117211 */ /* 0x080fe400030f0eff */
[----:B-1----:R-:W-:Y:S02]  /*43b0*/  LEA.HI.X.SX32 R3, R59, R24, 0x1, P5 ;  /* 0x000000183b037211 */ /* 0x002fe400028f0eff */
[----:B------:R-:W-:Y:S01]  /*43c0*/  LEA R12, P2, R57, R18, 0x1 ;  /* 0x00000012390c7211 */ /* 0x000fe200078408ff */
[----:B---3--:R-:W-:Y:S02]  /*43d0*/  IMAD R15, R85, UR5, RZ ;  /* 0x00000005550f7c24 */ /* 0x008fe4000f8e02ff */
[----:B------:R1:W-:Y:S01]  /*43e0*/  @P3 STG.E.U16 desc[UR24][R2.64], R4 ;  /* 0x0000000402003986 */ /* 0x0003e2000c101518 */
[----:B------:R-:W-:Y:S02]  /*43f0*/  LEA.HI.X.SX32 R13, R57, R24, 0x1, P2 ;  /* 0x00000018390d7211 */ /* 0x000fe400010f0eff */
[C---:B------:R-:W-:Y:S01]  /*4400*/  ISETP.LT.AND P2, PT, R56.reuse, UR11, !P0 ;  /* 0x0000000b38007c0c */ /* 0x040fe2000c741270 */
[----:B------:R3:W-:Y:S01]  /*4410*/  @P4 STG.E.U16 desc[UR24][R16.64], R6 ;  /* 0x0000000610004986 */ /* 0x0007e2000c101518 */
[----:B------:R-:W-:Y:S01]  /*4420*/  IMAD R56, R56, UR5, RZ ;  /* 0x0000000538387c24 */ /* 0x000fe2000f8e02ff */
[C---:B------:R-:W-:Y:S01]  /*4430*/  ISETP.LT.AND P4, PT, R55.reuse, UR11, !P0 ;  /* 0x0000000b37007c0c */ /* 0x040fe2000c781270 */
[----:B------:R-:W-:Y:S01]  /*4440*/  IMAD R55, R55, UR5, RZ ;  /* 0x0000000537377c24 */ /* 0x000fe2000f8e02ff */
[C---:B------:R-:W-:Y:S01]  /*4450*/  ISETP.LT.AND P3, PT, R54.reuse, UR11, !P0 ;  /* 0x0000000b36007c0c */ /* 0x040fe2000c761270 */
[----:B------:R-:W-:Y:S01]  /*4460*/  IMAD R54, R54, UR5, RZ ;  /* 0x0000000536367c24 */ /* 0x000fe2000f8e02ff */
[----:B-1----:R-:W-:-:S02]  /*4470*/  PRMT R3, R6, 0x7632, R3 ;  /* 0x0000763206037816 */ /* 0x002fc40000000003 */
[-C--:B------:R-:W-:Y:S02]  /*4480*/  LEA R2, P6, R56, R18.reuse, 0x1 ;  /* 0x0000001238027211 */ /* 0x080fe400078c08ff */
[----:B------:R-:W-:Y:S01]  /*4490*/  LEA R4, P5, R55, R18, 0x1 ;  /* 0x0000001237047211 */ /* 0x000fe200078a08ff */
[----:B------:R1:W-:Y:S01]  /*44a0*/  @P1 STG.E.U16 desc[UR24][R12.64], R3 ;  /* 0x000000030c001986 */ /* 0x0003e2000c101518 */
[----:B------:R-:W-:Y:S01]  /*44b0*/  ISETP.LT.AND P1, PT, R85, UR11, !P0 ;  /* 0x0000000b55007c0c */ /* 0x000fe2000c721270 */
[----:B---3--:R-:W-:Y:S01]  /*44c0*/  IMAD R17, R0, UR5, RZ ;  /* 0x0000000500117c24 */ /* 0x008fe2000f8e02ff */
[----:B------:R-:W-:Y:S01]  /*44d0*/  LEA.HI.X.SX32 R5, R55, R24, 0x1, P5 ;  /* 0x0000001837057211 */ /* 0x000fe200028f0eff */
[----:B------:R-:W-:Y:S01]  /*44e0*/  IMAD R16, R83, UR5, RZ ;  /* 0x0000000553107c24 */ /* 0x000fe2000f8e02ff */
[----:B------:R-:W-:Y:S02]  /*44f0*/  PRMT R6, R7, 0x7632, R6 ;  /* 0x0000763207067816 */ /* 0x000fe40000000006 */
[----:B------:R-:W-:-:S04]  /*4500*/  LEA R14, P5, R15, R18, 0x1 ;  /* 0x000000120f0e7211 */ /* 0x000fc800078a08ff */
[-C--:B------:R-:W-:Y:S02]  /*4510*/  LEA.HI.X.SX32 R15, R15, R24.reuse, 0x1, P5 ;  /* 0x000000180f0f7211 */ /* 0x080fe400028f0eff */
[----:B-1----:R-:W-:Y:S02]  /*4520*/  LEA.HI.X.SX32 R3, R56, R24, 0x1, P6 ;  /* 0x0000001838037211 */ /* 0x002fe400030f0eff */
[C---:B------:R-:W-:Y:S02]  /*4530*/  LEA R12, P6, R54.reuse, R18, 0x1 ;  /* 0x00000012360c7211 */ /* 0x040fe400078c08ff */
[C---:B------:R-:W-:Y:S01]  /*4540*/  ISETP.LT.AND P5, PT, R53.reuse, UR11, !P0 ;  /* 0x0000000b35007c0c */ /* 0x040fe2000c7a1270 */
[----:B------:R1:W-:Y:S01]  /*4550*/  @P2 STG.E.U16 desc[UR24][R2.64], R7 ;  /* 0x0000000702002986 */ /* 0x0003e2000c101518 */
[----:B------:R-:W-:Y:S01]  /*4560*/  LEA.HI.X.SX32 R13, R54, R24, 0x1, P6 ;  /* 0x00000018360d7211 */ /* 0x000fe200030f0eff */
[----:B------:R-:W-:Y:S02]  /*4570*/  IMAD R53, R53, UR5, RZ ;  /* 0x0000000535357c24 */ /* 0x000fe4000f8e02ff */
[----:B------:R3:W-:Y:S01]  /*4580*/  @P4 STG.E.U16 desc[UR24][R4.64], R6 ;  /* 0x0000000604004986 */ /* 0x0007e2000c101518 */
[C---:B------:R-:W-:Y:S01]  /*4590*/  ISETP.LT.AND P4, PT, R51.reuse, UR11, !P0 ;  /* 0x0000000b33007c0c */ /* 0x040fe2000c781270 */
[----:B------:R-:W-:-:S02]  /*45a0*/  IMAD R51, R51, UR5, RZ ;  /* 0x0000000533337c24 */ /* 0x000fc4000f8e02ff */
[----:B--2---:R2:W-:Y:S01]  /*45b0*/  @P3 STG.E.U16 desc[UR24][R12.64], R8 ;  /* 0x000000080c003986 */ /* 0x0045e2000c101518 */
[C---:B------:R-:W-:Y:S01]  /*45c0*/  ISETP.LT.AND P3, PT, R50.reuse, UR11, !P0 ;  /* 0x0000000b32007c0c */ /* 0x040fe2000c761270 */
[----:B------:R-:W-:Y:S01]  /*45d0*/  IMAD R50, R50, UR5, RZ ;  /* 0x0000000532327c24 */ /* 0x000fe2000f8e02ff */
[----:B-1----:R-:W-:Y:S02]  /*45e0*/  PRMT R3, R8, 0x7632, R3 ;  /* 0x0000763208037816 */ /* 0x002fe40000000003 */
[-C--:B------:R-:W-:Y:S02]  /*45f0*/  LEA R2, P6, R53, R18.reuse, 0x1 ;  /* 0x0000001235027211 */ /* 0x080fe400078c08ff */
[CC--:B---3--:R-:W-:Y:S01]  /*4600*/  LEA R6, P2, R50.reuse, R18.reuse, 0x1 ;  /* 0x0000001232067211 */ /* 0x0c8fe200078408ff */
[----:B------:R1:W-:Y:S01]  /*4610*/  @P1 STG.E.U16 desc[UR24][R14.64], R3 ;  /* 0x000000030e001986 */ /* 0x0003e2000c101518 */
[C---:B------:R-:W-:Y:S02]  /*4620*/  LEA R4, P1, R51.reuse, R18, 0x1 ;  /* 0x0000001233047211 */ /* 0x040fe400078208ff */
[-C--:B------:R-:W-:Y:S01]  /*4630*/  LEA.HI.X.SX32 R7, R50, R24.reuse, 0x1, P2 ;  /* 0x0000001832077211 */ /* 0x080fe200010f0eff */
[----:B--2---:R-:W-:Y:S01]  /*4640*/  IMAD R8, R84, UR5, RZ ;  /* 0x0000000554087c24 */ /* 0x004fe2000f8e02ff */
[----:B------:R-:W-:-:S02]  /*4650*/  LEA.HI.X.SX32 R5, R51, R24, 0x1, P1 ;  /* 0x0000001833057211 */ /* 0x000fc400008f0eff */
[----:B------:R-:W-:Y:S02]  /*4660*/  ISETP.LT.AND P2, PT, R83, UR11, !P0 ;  /* 0x0000000b53007c0c */ /* 0x000fe4000c741270 */
[----:B-1----:R-:W-:Y:S02]  /*4670*/  LEA R14, P1, R17, R18, 0x1 ;  /* 0x00000012110e7211 */ /* 0x002fe400078208ff */
[----:B------:R-:W-:Y:S02]  /*4680*/  LEA.HI.X.SX32 R3, R53, R24, 0x1, P6 ;  /* 0x0000001835037211 */ /* 0x000fe400030f0eff */
[----:B------:R-:W-:Y:S02]  /*4690*/  LEA R12, P6, R16, R18, 0x1 ;  /* 0x00000012100c7211 */ /* 0x000fe400078c08ff */
[----:B------:R-:W-:Y:S01]  /*46a0*/  LEA.HI.X.SX32 R15, R17, R24, 0x1, P1 ;  /* 0x00000018110f7211 */ /* 0x000fe200008f0eff */
[----:B------:R1:W-:Y:S01]  /*46b0*/  @P5 STG.E.U16 desc[UR24][R2.64], R9 ;  /* 0x0000000902005986 */ /* 0x0003e2000c101518 */
[----:B------:R-:W-:-:S02]  /*46c0*/  ISETP.LT.AND P1, PT, R0, UR11, !P0 ;  /* 0x0000000b00007c0c */ /* 0x000fc4000c721270 */
[----:B------:R-:W-:Y:S02]  /*46d0*/  ISETP.LT.AND P0, PT, R84, UR11, !P0 ;  /* 0x0000000b54007c0c */ /* 0x000fe4000c701270 */
[----:B------:R-:W-:Y:S02]  /*46e0*/  LEA.HI.X.SX32 R13, R16, R24, 0x1, P6 ;  /* 0x00000018100d7211 */ /* 0x000fe400030f0eff */
[C---:B------:R-:W-:Y:S02]  /*46f0*/  LEA R16, P6, R8.reuse, R18, 0x1 ;  /* 0x0000001208107211 */ /* 0x040fe400078c08ff */
[----:B------:R-:W-:Y:S02]  /*4700*/  PRMT R0, R9, 0x7632, R0 ;  /* 0x0000763209007816 */ /* 0x000fe40000000000 */
[----:B------:R-:W-:Y:S02]  /*4710*/  LEA.HI.X.SX32 R17, R8, R24, 0x1, P6 ;  /* 0x0000001808117211 */ /* 0x000fe400030f0eff */
[----:B-1----:R-:W-:Y:S01]  /*4720*/  PRMT R3, R10, 0x7632, R3 ;  /* 0x000076320a037816 */ /* 0x002fe20000000003 */
[----:B------:R1:W-:Y:S01]  /*4730*/  @P4 STG.E.U16 desc[UR24][R4.64], R0 ;  /* 0x0000000004004986 */ /* 0x0003e2000c101518 */
[----:B------:R-:W-:-:S03]  /*4740*/  PRMT R8, R11, 0x7632, R8 ;  /* 0x000076320b087816 */ /* 0x000fc60000000008 */
[----:B------:R1:W-:Y:S04]  /*4750*/  @P3 STG.E.U16 desc[UR24][R6.64], R10 ;  /* 0x0000000a06003986 */ /* 0x0003e8000c101518 */
[----:B------:R1:W-:Y:S04]  /*4760*/  @P2 STG.E.U16 desc[UR24][R12.64], R3 ;  /* 0x000000030c002986 */ /* 0x0003e8000c101518 */
[----:B------:R1:W-:Y:S04]  /*4770*/  @P1 STG.E.U16 desc[UR24][R14.64], R11 ;  /* 0x0000000b0e001986 */ /* 0x0003e8000c101518 */
[----:B------:R1:W-:Y:S01]  /*4780*/  @P0 STG.E.U16 desc[UR24][R16.64], R8 ;  /* 0x0000000810000986 */ /* 0x0003e2000c101518 */
[----:B------:R-:W-:Y:S06]  /*4790*/  BAR.SYNC.DEFER_BLOCKING 0x0 ;  /* 0x0000000000007b1d */ /* 0x000fec0000010000 */
[----:B------:R-:W-:Y:S05]  /*47a0*/  BRA.U UP0, `(.L_x_13) ;  /* 0x0000000100a07547 */ /* 0x000fea000b800000 */
[----:B------:R-:W2:Y:S01]  /*47b0*/  S2UR UR5, SR_CgaCtaId ;  /* 0x00000000000579c3 */ /* 0x000ea20000008800 */
[----:B------:R-:W-:Y:S01]  /*47c0*/  NOP ;  /* 0x0000000000007918 */ /* 0x000fe20000000000 */
[----:B------:R-:W-:Y:S01]  /*47d0*/  UMOV UR4, 0x50 ;  /* 0x0000005000047882 */ /* 0x000fe20000000000 */
[----:B-1----:R-:W-:Y:S02]  /*47e0*/  IMAD.U32 R0, RZ, RZ, UR12 ;  /* 0x0000000cff007e24 */ /* 0x002fe4000f8e00ff */
[----:B------:R-:W-:Y:S02]  /*47f0*/  IMAD.MOV.U32 R3, RZ, RZ, 0x3 ;  /* 0x00000003ff037424 */ /* 0x000fe400078e00ff */
[----:B------:R-:W-:Y:S01]  /*4800*/  IMAD.MOV.U32 R7, RZ, RZ, 0x1 ;  /* 0x00000001ff077424 */ /* 0x000fe200078e00ff */
[----:B------:R-:W-:-:S04]  /*4810*/  LOP3.LUT R0, R0, 0xffff, RZ, 0xc0, !PT ;  /* 0x0000ffff00007812 */ /* 0x000fc800078ec0ff */
[----:B------:R-:W-:-:S05]  /*4820*/  SHF.R.U32.HI R0, RZ, 0x5, R0 ;  /* 0x00000005ff007819 */ /* 0x000fca0000011600 */
[----:B------:R-:W-:Y:S01]  /*4830*/  VIADD R2, R0, 0x10 ;  /* 0x0000001000027836 */ /* 0x000fe20000000000 */
[----:B------:R-:W-:Y:S01]  /*4840*/  SHF.L.U32 R0, R3, R0, RZ ;  /* 0x0000000003007219 */ /* 0x000fe200000006ff */
[----:B0-2---:R-:W-:-:S03]  /*4850*/  ULEA UR6, UR5, UR4, 0x18 ;  /* 0x0000000405067291 */ /* 0x005fc6000f8ec0ff */
[----:B------:R-:W-:-:S04]  /*4860*/  SHF.L.U32 R3, R7, R2, RZ ;  /* 0x0000000207037219 */ /* 0x000fc800000006ff */
[----:B------:R-:W-:Y:S02]  /*4870*/  LOP3.LUT R0, R3, R0, RZ, 0xfc, !PT ;  /* 0x0000000003007212 */ /* 0x000fe400078efcff */
[----:B------:R-:W0:Y:S02]  /*4880*/  LDS R5, [UR6] ;  /* 0x00000006ff057984 */ /* 0x000e240008000800 */
[C---:B------:R-:W-:Y:S02]  /*4890*/  LOP3.LUT R2, R0.reuse, 0xffff, RZ, 0xc0, !PT ;  /* 0x0000ffff00027812 */ /* 0x040fe400078ec0ff */
[----:B0-----:R-:W-:-:S04]  /*48a0*/  LOP3.LUT R3, R0, 0xffff, R5, 0x80, !PT ;  /* 0x0000ffff00037812 */ /* 0x001fc800078e8005 */
[----:B------:R-:W-:-:S13]  /*48b0*/  ISETP.NE.AND P0, PT, R3, R2, PT ;  /* 0x000000020300720c */ /* 0x000fda0003f05270 */
[----:B------:R-:W-:Y:S05]  /*48c0*/  @P0 BRA `(.L_x_14) ;  /* 0x0000000000500947 */ /* 0x000fea0003800000 */
[----:B------:R-:W-:Y:S02]  /*48d0*/  SHF.R.U32.HI R5, RZ, 0x10, R5 ;  /* 0x00000010ff057819 */ /* 0x000fe40000011605 */
[----:B------:R-:W-:-:S04]  /*48e0*/  SHF.R.U32.HI R2, RZ, 0x10, R0 ;  /* 0x00000010ff027819 */ /* 0x000fc80000011600 */
[----:B------:R-:W-:-:S04]  /*48f0*/  LOP3.LUT R5, R5, R2, RZ, 0xc0, !PT ;  /* 0x0000000205057212 */ /* 0x000fc800078ec0ff */
[----:B------:R-:W-:-:S13]  /*4900*/  ISETP.NE.AND P0, PT, R5, R2, PT ;  /* 0x000000020500720c */ /* 0x000fda0003f05270 */
[----:B------:R-:W-:Y:S05]  /*4910*/  @P0 BRA `(.L_x_15) ;  /* 0x0000000000300947 */ /* 0x000fea0003800000 */
[----:B------:R-:W-:Y:S01]  /*4920*/  R2UR UR4, R0 ;  /* 0x00000000000472ca */ /* 0x000fe200000e0000 */
[----:B------:R-:W-:Y:S01]  /*4930*/  VOTEU.ANY UR5, UPT, PT ;  /* 0x0000000000057886 */ /* 0x000fe200038e0100 */
[----:B------:R-:W0:Y:S01]  /*4940*/  S2R R0, SR_LANEID ;  /* 0x0000000000007919 */ /* 0x000e220000000000 */
[----:B------:R-:W-:-:S10]  /*4950*/  UFLO.U32 UR5, UR5 ;  /* 0x00000005000572bd */ /* 0x000fd400080e0000 */
[----:B------:R-:W-:-:S06]  /*4960*/  ULOP3.LUT UR4, URZ, UR4, URZ, 0x33, !UPT ;  /* 0x00000004ff047292 */ /* 0x000fcc000f8e33ff */
[----:B------:R-:W-:-:S04]  /*4970*/  IMAD.U32 R2, RZ, RZ, UR4 ;  /* 0x00000004ff027e24 */ /* 0x000fc8000f8e00ff */
[----:B------:R-:W1:Y:S02]  /*4980*/  REDUX UR7, R2 ;  /* 0x00000000020773c4 */ /* 0x000e640000000000 */
[----:B------:R2:W-:Y:S01]  /*4990*/  UTCATOMSWS.AND URZ, UR4 ;  /* 0x0000000400ff79e3 */ /* 0x0005e20008000000 */
[----:B0-----:R-:W-:Y:S01]  /*49a0*/  ISETP.EQ.U32.AND P0, PT, R0, UR5, PT ;  /* 0x0000000500007c0c */ /* 0x001fe2000bf02070 */
[----:B-1----:R-:W-:-:S12]  /*49b0*/  IMAD.U32 R0, RZ, RZ, UR7 ;  /* 0x00000007ff007e24 */ /* 0x002fd8000f8e00ff */
[----:B------:R2:W-:Y:S01]  /*49c0*/  @P0 ATOMS.AND RZ, [UR6], R0 ;  /* 0x00000000ffff098c */ /* 0x0005e2000a800006 */
[----:B------:R-:W-:Y:S05]  /*49d0*/  BRA `(.L_x_13) ;  /* 0x0000000000147947 */ /* 0x000fea0003800000 */
.L_x_15:
[----:B------:R-:W-:-:S07]  /*49e0*/  MOV R2, 0x4a00 ;  /* 0x00004a0000027802 */ /* 0x000fce0000000f00 */
[----:B------:R-:W-:Y:S05]  /*49f0*/  CALL.REL.NOINC `($__internal_0_$__cuda_sm10x_tcgen05_guardrail_trap_col_being_dealloced_not_returned_by_alloc) ;  /* 0x00000000002c7944 */ /* 0x000fea0003c00000 */
[----:B------:R-:W-:Y:S05]  /*4a00*/  BRA `(.L_x_13) ;  /* 0x0000000000087947 */ /* 0x000fea0003800000 */
.L_x_14:
[----:B------:R-:W-:-:S07]  /*4a10*/  MOV R2, 0x4a30 ;  /* 0x00004a3000027802 */ /* 0x000fce0000000f00 */
[----:B------:R-:W-:Y:S05]  /*4a20*/  CALL.REL.NOINC `($__internal_2_$__cuda_sm10x_tcgen05_guardrail_trap_unallocated_columns_being_dealloced) ;  /* 0x0000000000387944 */ /* 0x000fea0003c00000 */
.L_x_13:
[----:B------:R-:W-:Y:S01]  /*4a30*/  NOP ;  /* 0x0000000000007918 */ /* 0x000fe20000000000 */
[----:B0-2---:R-:W-:Y:S05]  /*4a40*/  EXIT ;  /* 0x000000000000794d */ /* 0x005fea0003800000 */
.L_x_8:
[----:B------:R-:W0:Y:S02]  /*4a50*/  SYNCS.PHASECHK.TRANS64.TRYWAIT P0, [UR14], R99 ;  /* 0x00000063ff0075a7 */ /* 0x000e24000800110e */
[----:B0-----:R-:W-:Y:S05]  /*4a60*/  @!P0 BRA `(.L_x_8) ;  /* 0xfffffffc00f88947 */ /* 0x001fea000383ffff */
[----:B------:R-:W-:Y:S05]  /*4a70*/  BRA `(.L_x_16) ;  /* 0xffffffe800307947 */ /* 0x000fea000383ffff */
.L_x_12:
[----:B------:R-:W1:Y:S02]  /*4a80*/  SYNCS.PHASECHK.TRANS64.TRYWAIT P0, [UR14], R2 ;  /* 0x00000002ff0075a7 */ /* 0x000e64000800110e */
[----:B-1----:R-:W-:Y:S05]  /*4a90*/  @!P0 BRA `(.L_x_12) ;  /* 0xfffffffc00f88947 */ /* 0x002fea000383ffff */
[----:B------:R-:W-:Y:S05]  /*4aa0*/  BRA `(.L_x_11) ;  /* 0xfffffff400207947 */ /* 0x000fea000383ffff */
        .weak           $__internal_0_$__cuda_sm10x_tcgen05_guardrail_trap_col_being_dealloced_not_returned_by_alloc
        .type           $__internal_0_$__cuda_sm10x_tcgen05_guardrail_trap_col_being_dealloced_not_returned_by_alloc,@function
        .size           $__internal_0_$__cuda_sm10x_tcgen05_guardrail_trap_col_being_dealloced_not_returned_by_alloc,($__internal_1_$__cuda_sm10x_tcgen05_guardrail_trap_phase_invalid_during_alloc - $__internal_0_$__cuda_sm10x_tcgen05_guardrail_trap_col_being_dealloced_not_returned_by_alloc)
$__internal_0_$__cuda_sm10x_tcgen05_guardrail_trap_col_being_dealloced_not_returned_by_alloc:
[----:B------:R-:W-:Y:S05]  /*4ab0*/  BPT.TRAP 0x1 ;  /* 0x000000040000795c */ /* 0x000fea0000300000 */
[----:B------:R-:W-:-:S04]  /*4ac0*/  IMAD.MOV.U32 R3, RZ, RZ, 0x0 ;  /* 0x00000000ff037424 */ /* 0x000fc800078e00ff */
[----:B------:R-:W-:Y:S05]  /*4ad0*/  RET.REL.NODEC R2 `(matmul_kernel) ;  /* 0xffffffb402487950 */ /* 0x000fea0003c3ffff */
        .weak           $__internal_1_$__cuda_sm10x_tcgen05_guardrail_trap_phase_invalid_during_alloc
        .type           $__internal_1_$__cuda_sm10x_tcgen05_guardrail_trap_phase_invalid_during_alloc,@function
        .size           $__internal_1_$__cuda_sm10x_tcgen05_guardrail_trap_phase_invalid_during_alloc,($__internal_2_$__cuda_sm10x_tcgen05_guardrail_trap_unallocated_columns_being_dealloced - $__internal_1_$__cuda_sm10x_tcgen05_guardrail_trap_phase_invalid_during_alloc)
$__internal_1_$__cuda_sm10x_tcgen05_guardrail_trap_phase_invalid_during_alloc:
[----:B------:R-:W-:Y:S05]  /*4ae0*/  BPT.TRAP 0x1 ;  /* 0x000000040000795c */ /* 0x000fea0000300000 */
[----:B------:R-:W-:-:S04]  /*4af0*/  IMAD.MOV.U32 R3, RZ, RZ, 0x0 ;  /* 0x00000000ff037424 */ /* 0x000fc800078e00ff */
[----:B------:R-:W-:Y:S05]  /*4b00*/  RET.REL.NODEC R2 `(matmul_kernel) ;  /* 0xffffffb4023c7950 */ /* 0x000fea0003c3ffff */
        .weak           $__internal_2_$__cuda_sm10x_tcgen05_guardrail_trap_unallocated_columns_being_dealloced
        .type           $__internal_2_$__cuda_sm10x_tcgen05_guardrail_trap_unallocated_columns_being_dealloced,@function
        .size           $__internal_2_$__cuda_sm10x_tcgen05_guardrail_trap_unallocated_columns_being_dealloced,(.L_x_20 - $__internal_2_$__cuda_sm10x_tcgen05_guardrail_trap_unallocated_columns_being_dealloced)
$__internal_2_$__cuda_sm10x_tcgen05_guardrail_trap_unallocated_columns_being_dealloced:
[----:B------:R-:W-:Y:S05]  /*4b10*/  BPT.TRAP 0x1 ;  /* 0x000000040000795c */ /* 0x000fea0000300000 */
[----:B------:R-:W-:-:S04]  /*4b20*/  IMAD.MOV.U32 R3, RZ, RZ, 0x0 ;  /* 0x00000000ff037424 */ /* 0x000fc800078e00ff */
[----:B------:R-:W-:Y:S05]  /*4b30*/  RET.REL.NODEC R2 `(matmul_kernel) ;  /* 0xffffffb402307950 */ /* 0x000fea0003c3ffff */
.L_x_17:
[----:B------:R-:W-:-:S00]  /*4b40*/  BRA `(.L_x_17) ;  /* 0xfffffffc00fc7947 */ /* 0x000fc0000383ffff */
[----:B------:R-:W-:-:S00]  /*4b50*/  NOP ;  /* 0x0000000000007918 */ /* 0x000fc00000000000 */
        /* <DEDUP_REMOVED lines=10> */
.L_x_20:


//--------------------- .nv.shared.matmul_kernel  --------------------------
	.section	.nv.shared.matmul_kernel,"aw",@nobits
	.sectionflags	@""
	.align	16
	.zero		1024


//--------------------- .nv.shared.reserved.0     --------------------------
	.section	.nv.shared.reserved.0,"aw",@nobits
	.align	8
	.weak		__nv_reservedSMEM_offset_0_alias
	.size		__nv_reservedSMEM_offset_0_alias, 0, 64
	.other		__nv_reservedSMEM_offset_0_alias,@"STO_CUDA_RESERVED_SHARED STV_DEFAULT"
__nv_reservedSMEM_offset_0_alias:
	.zero		0
.nv.shared.reserved.0:
	.zero		64
	.weak		__nv_reservedSMEM_allocation_phase
	.type		__nv_reservedSMEM_allocation_phase,@object
	.size		__nv_reservedSMEM_allocation_phase,(.L_0 - __nv_reservedSMEM_allocation_phase)
__nv_reservedSMEM_allocation_phase:
	.zero		1
.L_0:
	.zero		7
	.weak		__nv_reservedSMEM_devtool_atexit_pc
	.type		__nv_reservedSMEM_devtool_atexit_pc,@object
	.size		__nv_reservedSMEM_devtool_atexit_pc,(__nv_reservedSMEM_allocation_mask - __nv_reservedSMEM_devtool_atexit_pc)
__nv_reservedSMEM_devtool_atexit_pc:
	.zero		8
	.weak		__nv_reservedSMEM_allocation_mask
	.type		__nv_reservedSMEM_allocation_mask,@object
	.size		__nv_reservedSMEM_allocation_mask,(.L_2 - __nv_reservedSMEM_allocation_mask)
__nv_reservedSMEM_allocation_mask:
	.zero		4
.L_2:


//--------------------- .nv.constant0.matmul_kernel --------------------------
	.section	.nv.constant0.matmul_kernel,"a",@progbits
	.sectionflags	@""
	.align	4
.nv.constant0.matmul_kernel:
	.zero		976


//--------------------- SYMBOLS --------------------------

	.type		.nv.reservedSmem.offset0,@object
	.size		.nv.reservedSmem.offset0,0x4
	.type		.nv.reservedSmem.cap,@object
	.size		.nv.reservedSmem.cap,0x4
